	.target	sm_90a

	.elftype	@"ET_EXEC"


//--------------------- .note.nv.tkinfo           --------------------------
	.section	.note.nv.tkinfo,"",@"SHT_NOTE"
	.sectionflags	@"SHF_NOTE_NV_TKINFO"
	.tkinfo
        /*0018*/ 	.word	0x00000002
        /*0030*/ 	.string	""
        /*0030*/ 	.string	"ptxas"
        /*0030*/ 	.string	"Cuda compilation tools, release 13.0, V13.0.88"
        /*0030*/ 	.string	"Build cuda_13.0.r13.0/compiler.36424714_0"
        /*0030*/ 	.string	"-arch sm_90a -m 64 "



//--------------------- .note.nv.cuinfo           --------------------------
	.section	.note.nv.cuinfo,"",@"SHT_NOTE"
	.sectionflags	@"SHF_NOTE_NV_CUINFO"
        /*0018*/ 	.short	0x0002
        /*001a*/ 	.short	0x005a
        /*001c*/ 	.short	0x0082
	.zero		2


//--------------------- .nv.info                  --------------------------
	.section	.nv.info,"",@"SHT_CUDA_INFO"
	.align	4


	//----- nvinfo : EIATTR_REGCOUNT
	.align		4
        /*0000*/ 	.byte	0x04, 0x2f
        /*0002*/ 	.short	(.L_15 - .L_14)
	.align		4
.L_14:
        /*0004*/ 	.word	index@(_ZN7cutlass13device_kernelINS_4gemm6kernel13GemmUniversalIN4cute5tupleIJiiiiEEENS1_10collective13CollectiveMmaINS1_34MainloopSm90TmaGmmaWarpSpecializedILi4ENS5_IJNS4_1CILi1EEESB_SB_EEENS1_35KernelTmaWarpSpecializedCooperativeEEENS5_IJNSA_ILi128EEENSA_ILi64EEENSA_ILi32EEEEEEaNS5_IJlSB_lEEEaSJ_NS4_8TiledMMAINS4_8MMA_AtomIJNS4_4SM904GMMA26MMA_64x64x32_S32S8S8_SS_TNEEEENS4_6LayoutINS5_IJNSA_ILi2EEESB_SB_EEENS5_IJSB_NSA_ILi0EEEST_EEEEENS5_IJNS4_10UnderscoreESW_SW_EEEEENS4_13SM90_TMA_LOADENS4_14ComposedLayoutINS4_7SwizzleILi1ELi4ELi3EEENS4_18smem_ptr_flag_bitsILi8EEENSQ_INS5_IJNSA_ILi8EEESH_EEENS5_IJSH_SB_EEEEEEEvNS4_8identityESZ_S19_vS1A_EENS_8epilogue10collective6detail29Sm90TmaWarpSpecializedAdapterINS1D_15DefaultEpilogueIaSJ_SJ_NS1C_6thread17LinearCombinationIaLi1EiiLNS1H_9ScaleType4KindE0ELNS_15FloatRoundStyleE2EaEENS1_15EpilogueDefaultEEEEEvvEEEEvNT_6ParamsE)
        /*0008*/ 	.word	0x000000a8


	//----- nvinfo : EIATTR_FRAME_SIZE
	.align		4
.L_15:
        /*000c*/ 	.byte	0x04, 0x11
        /*000e*/ 	.short	(.L_17 - .L_16)
	.align		4
.L_16:
        /*0010*/ 	.word	index@(_ZN7cutlass13device_kernelINS_4gemm6kernel13GemmUniversalIN4cute5tupleIJiiiiEEENS1_10collective13CollectiveMmaINS1_34MainloopSm90TmaGmmaWarpSpecializedILi4ENS5_IJNS4_1CILi1EEESB_SB_EEENS1_35KernelTmaWarpSpecializedCooperativeEEENS5_IJNSA_ILi128EEENSA_ILi64EEENSA_ILi32EEEEEEaNS5_IJlSB_lEEEaSJ_NS4_8TiledMMAINS4_8MMA_AtomIJNS4_4SM904GMMA26MMA_64x64x32_S32S8S8_SS_TNEEEENS4_6LayoutINS5_IJNSA_ILi2EEESB_SB_EEENS5_IJSB_NSA_ILi0EEEST_EEEEENS5_IJNS4_10UnderscoreESW_SW_EEEEENS4_13SM90_TMA_LOADENS4_14ComposedLayoutINS4_7SwizzleILi1ELi4ELi3EEENS4_18smem_ptr_flag_bitsILi8EEENSQ_INS5_IJNSA_ILi8EEESH_EEENS5_IJSH_SB_EEEEEEEvNS4_8identityESZ_S19_vS1A_EENS_8epilogue10collective6detail29Sm90TmaWarpSpecializedAdapterINS1D_15DefaultEpilogueIaSJ_SJ_NS1C_6thread17LinearCombinationIaLi1EiiLNS1H_9ScaleType4KindE0ELNS_15FloatRoundStyleE2EaEENS1_15EpilogueDefaultEEEEEvvEEEEvNT_6ParamsE)
        /*0014*/ 	.word	0x00000000


	//----- nvinfo : EIATTR_MIN_STACK_SIZE
	.align		4
.L_17:
        /*0018*/ 	.byte	0x04, 0x12
        /*001a*/ 	.short	(.L_19 - .L_18)
	.align		4
.L_18:
        /*001c*/ 	.word	index@(_ZN7cutlass13device_kernelINS_4gemm6kernel13GemmUniversalIN4cute5tupleIJiiiiEEENS1_10collective13CollectiveMmaINS1_34MainloopSm90TmaGmmaWarpSpecializedILi4ENS5_IJNS4_1CILi1EEESB_SB_EEENS1_35KernelTmaWarpSpecializedCooperativeEEENS5_IJNSA_ILi128EEENSA_ILi64EEENSA_ILi32EEEEEEaNS5_IJlSB_lEEEaSJ_NS4_8TiledMMAINS4_8MMA_AtomIJNS4_4SM904GMMA26MMA_64x64x32_S32S8S8_SS_TNEEEENS4_6LayoutINS5_IJNSA_ILi2EEESB_SB_EEENS5_IJSB_NSA_ILi0EEEST_EEEEENS5_IJNS4_10UnderscoreESW_SW_EEEEENS4_13SM90_TMA_LOADENS4_14ComposedLayoutINS4_7SwizzleILi1ELi4ELi3EEENS4_18smem_ptr_flag_bitsILi8EEENSQ_INS5_IJNSA_ILi8EEESH_EEENS5_IJSH_SB_EEEEEEEvNS4_8identityESZ_S19_vS1A_EENS_8epilogue10collective6detail29Sm90TmaWarpSpecializedAdapterINS1D_15DefaultEpilogueIaSJ_SJ_NS1C_6thread17LinearCombinationIaLi1EiiLNS1H_9ScaleType4KindE0ELNS_15FloatRoundStyleE2EaEENS1_15EpilogueDefaultEEEEEvvEEEEvNT_6ParamsE)
        /*0020*/ 	.word	0x00000000
.L_19:


//--------------------- .nv.compat                --------------------------
	.section	.nv.compat,"",@"SHT_CUDA_COMPAT_INFO"
	.align	4
        /*0000*/ 	.byte	0x02, 0x09, 0x01, 0x00, 0x02, 0x02, 0x04, 0x00, 0x02, 0x05, 0x05, 0x00, 0x03, 0x07, 0x01, 0x01
        /*0010*/ 	.byte	0x02, 0x03, 0x01, 0x00, 0x02, 0x06, 0x01, 0x00, 0x04, 0x0b, 0x08, 0x00, 0x00, 0x00, 0x00, 0x00
        /*0020*/ 	.byte	0x00, 0x00, 0x00, 0x00


//--------------------- .nv.info._ZN7cutlass13device_kernelINS_4gemm6kernel13GemmUniversalIN4cute5tupleIJiiiiEEENS1_10collective13CollectiveMmaINS1_34MainloopSm90TmaGmmaWarpSpecializedILi4ENS5_IJNS4_1CILi1EEESB_SB_EEENS1_35KernelTmaWarpSpecializedCooperativeEEENS5_IJNSA_ILi128EEENSA_ILi64EEENSA_ILi32EEEEEEaNS5_IJlSB_lEEEaSJ_NS4_8TiledMMAINS4_8MMA_AtomIJNS4_4SM904GMMA26MMA_64x64x32_S32S8S8_SS_TNEEEENS4_6LayoutINS5_IJNSA_ILi2EEESB_SB_EEENS5_IJSB_NSA_ILi0EEEST_EEEEENS5_IJNS4_10UnderscoreESW_SW_EEEEENS4_13SM90_TMA_LOADENS4_14ComposedLayoutINS4_7SwizzleILi1ELi4ELi3EEENS4_18smem_ptr_flag_bitsILi8EEENSQ_INS5_IJNSA_ILi8EEESH_EEENS5_IJSH_SB_EEEEEEEvNS4_8identityESZ_S19_vS1A_EENS_8epilogue10collective6detail29Sm90TmaWarpSpecializedAdapterINS1D_15DefaultEpilogueIaSJ_SJ_NS1C_6thread17LinearCombinationIaLi1EiiLNS1H_9ScaleType4KindE0ELNS_15FloatRoundStyleE2EaEENS1_15EpilogueDefaultEEEEEvvEEEEvNT_6ParamsE --------------------------
	.section	.nv.info._ZN7cutlass13device_kernelINS_4gemm6kernel13GemmUniversalIN4cute5tupleIJiiiiEEENS1_10collective13CollectiveMmaINS1_34MainloopSm90TmaGmmaWarpSpecializedILi4ENS5_IJNS4_1CILi1EEESB_SB_EEENS1_35KernelTmaWarpSpecializedCooperativeEEENS5_IJNSA_ILi128EEENSA_ILi64EEENSA_ILi32EEEEEEaNS5_IJlSB_lEEEaSJ_NS4_8TiledMMAINS4_8MMA_AtomIJNS4_4SM904GMMA26MMA_64x64x32_S32S8S8_SS_TNEEEENS4_6LayoutINS5_IJNSA_ILi2EEESB_SB_EEENS5_IJSB_NSA_ILi0EEEST_EEEEENS5_IJNS4_10UnderscoreESW_SW_EEEEENS4_13SM90_TMA_LOADENS4_14ComposedLayoutINS4_7SwizzleILi1ELi4ELi3EEENS4_18smem_ptr_flag_bitsILi8EEENSQ_INS5_IJNSA_ILi8EEESH_EEENS5_IJSH_SB_EEEEEEEvNS4_8identityESZ_S19_vS1A_EENS_8epilogue10collective6detail29Sm90TmaWarpSpecializedAdapterINS1D_15DefaultEpilogueIaSJ_SJ_NS1C_6thread17LinearCombinationIaLi1EiiLNS1H_9ScaleType4KindE0ELNS_15FloatRoundStyleE2EaEENS1_15EpilogueDefaultEEEEEvvEEEEvNT_6ParamsE,"",@"SHT_CUDA_INFO"
	.sectionflags	@""
	.align	4


	//----- nvinfo : EIATTR_CUDA_API_VERSION
	.align		4
        /*0000*/ 	.byte	0x04, 0x37
        /*0002*/ 	.short	(.L_21 - .L_20)
.L_20:
        /*0004*/ 	.word	0x00000082


	//----- nvinfo : EIATTR_KPARAM_INFO
	.align		4
.L_21:
        /*0008*/ 	.byte	0x04, 0x17
        /*000a*/ 	.short	(.L_23 - .L_22)
.L_22:
        /*000c*/ 	.word	0x00000000
        /*0010*/ 	.short	0x0000
        /*0012*/ 	.short	0x0070
        /*0014*/ 	.byte	0x00, 0xf0, 0x01, 0x10


	//----- nvinfo : EIATTR_SPARSE_MMA_MASK
	.align		4
.L_23:
        /*0018*/ 	.byte	0x03, 0x50
        /*001a*/ 	.short	0x0000


	//----- nvinfo : EIATTR_MAXREG_COUNT
	.align		4
        /*001c*/ 	.byte	0x03, 0x1b
        /*001e*/ 	.short	0x00a8


	//----- nvinfo : EIATTR_NUM_BARRIERS
	.align		4
        /*0020*/ 	.byte	0x02, 0x4c
        /*0022*/ 	.byte	0x01
	.zero		1


	//----- nvinfo : EIATTR_EXTERNS
	.align		4
        /*0024*/ 	.byte	0x04, 0x0f
        /*0026*/ 	.short	(.L_25 - .L_24)


	//   ....[0]....
	.align		4
.L_24:
        /*0028*/ 	.word	index@(__assertfail)


	//----- nvinfo : EIATTR_MERCURY_ISA_VERSION
	.align		4
.L_25:
        /*002c*/ 	.byte	0x03, 0x5f
        /*002e*/ 	.short	0x0101


	//----- nvinfo : EIATTR_INT_WARP_WIDE_INSTR_OFFSETS
	.align		4
        /*0030*/ 	.byte	0x04, 0x31
        /*0032*/ 	.short	(.L_27 - .L_26)


	//   ....[0]....
.L_26:
        /*0034*/ 	.word	0x000003b0


	//   ....[1]....
        /*0038*/ 	.word	0x000003c0


	//   ....[2]....
        /*003c*/ 	.word	0x000004e0


	//----- nvinfo : EIATTR_COOP_GROUP_MASK_REGIDS
	.align		4
.L_27:
        /*0040*/ 	.byte	0x04, 0x29
        /*0042*/ 	.short	(.L_29 - .L_28)


	//   ....[0]....
.L_28:
        /*0044*/ 	.word	0xffffffff


	//   ....[1]....
        /*0048*/ 	.word	0xffffffff


	//   ....[2]....
        /*004c*/ 	.word	0xffffffff


	//   ....[3]....
        /*0050*/ 	.word	0xffffffff


	//   ....[4]....
        /*0054*/ 	.word	0xffffffff


	//----- nvinfo : EIATTR_COOP_GROUP_INSTR_OFFSETS
	.align		4
.L_29:
        /*0058*/ 	.byte	0x04, 0x28
        /*005a*/ 	.short	(.L_31 - .L_30)


	//   ....[0]....
.L_30:
        /*005c*/ 	.word	0x00000060


	//   ....[1]....
        /*0060*/ 	.word	0x00000070


	//   ....[2]....
        /*0064*/ 	.word	0x00000130


	//   ....[3]....
        /*0068*/ 	.word	0x000002c0


	//   ....[4]....
        /*006c*/ 	.word	0x00001160


	//----- nvinfo : EIATTR_REG_RECONFIG
	.align		4
.L_31:
        /*0070*/ 	.byte	0x01, 0x54
	.zero		2


	//----- nvinfo : EIATTR_SYSCALL_OFFSETS
	.align		4
        /*0074*/ 	.byte	0x04, 0x46
        /*0076*/ 	.short	(.L_33 - .L_32)


	//   ....[0]....
.L_32:
        /*0078*/ 	.word	0x00001350


	//----- nvinfo : EIATTR_MBARRIER_INSTR_OFFSETS
	.align		4
.L_33:
        /*007c*/ 	.byte	0x04, 0x39
        /*007e*/ 	.short	(.L_35 - .L_34)


	//   ....[0]....
.L_34:
        /*0080*/ 	.word	0x00000230
        /*0084*/ 	.word	0x000000ff
        /*0088*/ 	.word	0x00000000
        /*008c*/ 	.short	0x0100
        /*008e*/ 	.byte	0x08
	.zero		1


	//   ....[1]....
        /*0090*/ 	.word	0x00000240
        /*0094*/ 	.word	0x000000ff
        /*0098*/ 	.word	0x00000020
        /*009c*/ 	.short	0x0100
        /*009e*/ 	.byte	0x08
	.zero		1


	//   ....[2]....
        /*00a0*/ 	.word	0x00000250
        /*00a4*/ 	.word	0x000000ff
        /*00a8*/ 	.word	0x00000008
        /*00ac*/ 	.short	0x0100
        /*00ae*/ 	.byte	0x08
	.zero		1


	//   ....[3]....
        /*00b0*/ 	.word	0x00000260
        /*00b4*/ 	.word	0x000000ff
        /*00b8*/ 	.word	0x00000028
        /*00bc*/ 	.short	0x0100
        /*00be*/ 	.byte	0x08
	.zero		1


	//   ....[4]....
        /*00c0*/ 	.word	0x00000270
        /*00c4*/ 	.word	0x000000ff
        /*00c8*/ 	.word	0x00000010
        /*00cc*/ 	.short	0x0100
        /*00ce*/ 	.byte	0x08
	.zero		1


	//   ....[5]....
        /*00d0*/ 	.word	0x00000280
        /*00d4*/ 	.word	0x000000ff
        /*00d8*/ 	.word	0x00000030
        /*00dc*/ 	.short	0x0100
        /*00de*/ 	.byte	0x08
	.zero		1


	//   ....[6]....
        /*00e0*/ 	.word	0x00000290
        /*00e4*/ 	.word	0x000000ff
        /*00e8*/ 	.word	0x00000018
        /*00ec*/ 	.short	0x0100
        /*00ee*/ 	.byte	0x08
	.zero		1


	//   ....[7]....
        /*00f0*/ 	.word	0x000002a0
        /*00f4*/ 	.word	0x000000ff
        /*00f8*/ 	.word	0x00000038
        /*00fc*/ 	.short	0x0100
        /*00fe*/ 	.byte	0x08
	.zero		1


	//   ....[8]....
        /*0100*/ 	.word	0x00000560
        /*0104*/ 	.word	0x000000ff
        /*0108*/ 	.word	0x00000050
        /*010c*/ 	.short	0x0100
        /*010e*/ 	.byte	0x08
	.zero		1


	//   ....[9]....
        /*0110*/ 	.word	0x000005c0
        /*0114*/ 	.word	0x000000ff
        /*0118*/ 	.word	0x00000058
        /*011c*/ 	.short	0x0100
        /*011e*/ 	.byte	0x08
	.zero		1


	//   ....[10]....
        /*0120*/ 	.word	0x00001420
        /*0124*/ 	.word	0x00000003
        /*0128*/ 	.word	0x00000000
        /*012c*/ 	.short	0x010a
        /*012e*/ 	.byte	0x3f
	.zero		1


	//   ....[11]....
        /*0130*/ 	.word	0x00001480
        /*0134*/ 	.word	0x00000003
        /*0138*/ 	.word	0x00000000
        /*013c*/ 	.short	0x010a
        /*013e*/ 	.byte	0x3f
	.zero		1


	//   ....[12]....
        /*0140*/ 	.word	0x00001690
        /*0144*/ 	.word	0x00000005
        /*0148*/ 	.word	0x00000000
        /*014c*/ 	.short	0x010a
        /*014e*/ 	.byte	0x3f
	.zero		1


	//   ....[13]....
        /*0150*/ 	.word	0x000016d0
        /*0154*/ 	.word	0x00000005
        /*0158*/ 	.word	0x00000000
        /*015c*/ 	.short	0x010a
        /*015e*/ 	.byte	0x3f
	.zero		1


	//   ....[14]....
        /*0160*/ 	.word	0x000017c0
        /*0164*/ 	.word	0x00000004
        /*0168*/ 	.word	0x00000000
        /*016c*/ 	.short	0x0101
        /*016e*/ 	.byte	0x3f
	.zero		1


	//   ....[15]....
        /*0170*/ 	.word	0x00001960
        /*0174*/ 	.word	0x00000000
        /*0178*/ 	.word	0x00000000
        /*017c*/ 	.short	0x0101
        /*017e*/ 	.byte	0x3f
	.zero		1


	//   ....[16]....
        /*0180*/ 	.word	0x000046d0
        /*0184*/ 	.word	0x0000000e
        /*0188*/ 	.word	0x00000020
        /*018c*/ 	.short	0x010a
        /*018e*/ 	.byte	0x3f
	.zero		1


	//   ....[17]....
        /*0190*/ 	.word	0x00004a90
        /*0194*/ 	.word	0x00000005
        /*0198*/ 	.word	0x00000058
        /*019c*/ 	.short	0x0101
        /*019e*/ 	.byte	0x3f
	.zero		1


	//   ....[18]....
        /*01a0*/ 	.word	0x000051a0
        /*01a4*/ 	.word	0x00000007
        /*01a8*/ 	.word	0x00000000
        /*01ac*/ 	.short	0x010a
        /*01ae*/ 	.byte	0x3f
	.zero		1


	//   ....[19]....
        /*01b0*/ 	.word	0x00005220
        /*01b4*/ 	.word	0x00000008
        /*01b8*/ 	.word	0x00000000
        /*01bc*/ 	.short	0x010a
        /*01be*/ 	.byte	0x3f
	.zero		1


	//   ....[20]....
        /*01c0*/ 	.word	0x000052b0
        /*01c4*/ 	.word	0x0000000b
        /*01c8*/ 	.word	0x00000000
        /*01cc*/ 	.short	0x010a
        /*01ce*/ 	.byte	0x3f
	.zero		1


	//   ....[21]....
        /*01d0*/ 	.word	0x00005340
        /*01d4*/ 	.word	0x00000003
        /*01d8*/ 	.word	0x00000000
        /*01dc*/ 	.short	0x010a
        /*01de*/ 	.byte	0x3f
	.zero		1


	//   ....[22]....
        /*01e0*/ 	.word	0x000053a0
        /*01e4*/ 	.word	0x00000003
        /*01e8*/ 	.word	0x00000000
        /*01ec*/ 	.short	0x010a
        /*01ee*/ 	.byte	0x3f
	.zero		1


	//   ....[23]....
        /*01f0*/ 	.word	0x000053f0
        /*01f4*/ 	.word	0x00000005
        /*01f8*/ 	.word	0x00000000
        /*01fc*/ 	.short	0x010a
        /*01fe*/ 	.byte	0x3f
	.zero		1


	//   ....[24]....
        /*0200*/ 	.word	0x000054c0
        /*0204*/ 	.word	0x0000000e
        /*0208*/ 	.word	0x00000020
        /*020c*/ 	.short	0x010a
        /*020e*/ 	.byte	0x3f
	.zero		1


	//   ....[25]....
        /*0210*/ 	.word	0x00005590
        /*0214*/ 	.word	0x00000007
        /*0218*/ 	.word	0x00000000
        /*021c*/ 	.short	0x010a
        /*021e*/ 	.byte	0x3f
	.zero		1


	//   ....[26]....
        /*0220*/ 	.word	0x000055e0
        /*0224*/ 	.word	0x00000008
        /*0228*/ 	.word	0x00000000
        /*022c*/ 	.short	0x010a
        /*022e*/ 	.byte	0x3f
	.zero		1


	//   ....[27]....
        /*0230*/ 	.word	0x00005630
        /*0234*/ 	.word	0x0000000b
        /*0238*/ 	.word	0x00000000
        /*023c*/ 	.short	0x010a
        /*023e*/ 	.byte	0x3f
	.zero		1


	//----- nvinfo : EIATTR_NUM_MBARRIERS
	.align		4
.L_35:
        /*0240*/ 	.byte	0x03, 0x38
        /*0242*/ 	.short	0x000a


	//----- nvinfo : EIATTR_EXIT_INSTR_OFFSETS
	.align		4
        /*0244*/ 	.byte	0x04, 0x1c
        /*0246*/ 	.short	(.L_37 - .L_36)


	//   ....[0]....
.L_36:
        /*0248*/ 	.word	0x00000660


	//   ....[1]....
        /*024c*/ 	.word	0x00000f20


	//   ....[2]....
        /*0250*/ 	.word	0x00003db0


	//   ....[3]....
        /*0254*/ 	.word	0x000043e0


	//   ....[4]....
        /*0258*/ 	.word	0x00005390


	//----- nvinfo : EIATTR_MAX_THREADS
	.align		4
.L_37:
        /*025c*/ 	.byte	0x04, 0x05
        /*025e*/ 	.short	(.L_39 - .L_38)
.L_38:
        /*0260*/ 	.word	0x00000180
        /*0264*/ 	.word	0x00000001
        /*0268*/ 	.word	0x00000001


	//----- nvinfo : EIATTR_CRS_STACK_SIZE
	.align		4
.L_39:
        /*026c*/ 	.byte	0x04, 0x1e
        /*026e*/ 	.short	(.L_41 - .L_40)
.L_40:
        /*0270*/ 	.word	0x00000000


	//----- nvinfo : EIATTR_CBANK_PARAM_SIZE
	.align		4
.L_41:
        /*0274*/ 	.byte	0x03, 0x19
        /*0276*/ 	.short	0x0470


	//----- nvinfo : EIATTR_PARAM_CBANK
	.align		4
        /*0278*/ 	.byte	0x04, 0x0a
        /*027a*/ 	.short	(.L_43 - .L_42)
	.align		4
.L_42:
        /*027c*/ 	.word	index@(.nv.constant0._ZN7cutlass13device_kernelINS_4gemm6kernel13GemmUniversalIN4cute5tupleIJiiiiEEENS1_10collective13CollectiveMmaINS1_34MainloopSm90TmaGmmaWarpSpecializedILi4ENS5_IJNS4_1CILi1EEESB_SB_EEENS1_35KernelTmaWarpSpecializedCooperativeEEENS5_IJNSA_ILi128EEENSA_ILi64EEENSA_ILi32EEEEEEaNS5_IJlSB_lEEEaSJ_NS4_8TiledMMAINS4_8MMA_AtomIJNS4_4SM904GMMA26MMA_64x64x32_S32S8S8_SS_TNEEEENS4_6LayoutINS5_IJNSA_ILi2EEESB_SB_EEENS5_IJSB_NSA_ILi0EEEST_EEEEENS5_IJNS4_10UnderscoreESW_SW_EEEEENS4_13SM90_TMA_LOADENS4_14ComposedLayoutINS4_7SwizzleILi1ELi4ELi3EEENS4_18smem_ptr_flag_bitsILi8EEENSQ_INS5_IJNSA_ILi8EEESH_EEENS5_IJSH_SB_EEEEEEEvNS4_8identityESZ_S19_vS1A_EENS_8epilogue10collective6detail29Sm90TmaWarpSpecializedAdapterINS1D_15DefaultEpilogueIaSJ_SJ_NS1C_6thread17LinearCombinationIaLi1EiiLNS1H_9ScaleType4KindE0ELNS_15FloatRoundStyleE2EaEENS1_15EpilogueDefaultEEEEEvvEEEEvNT_6ParamsE)
        /*0280*/ 	.short	0x0210
        /*0282*/ 	.short	0x0470


	//----- nvinfo : EIATTR_SW_WAR
	.align		4
.L_43:
        /*0284*/ 	.byte	0x04, 0x36
        /*0286*/ 	.short	(.L_45 - .L_44)
.L_44:
        /*0288*/ 	.word	0x00000008
.L_45:


//--------------------- .nv.callgraph             --------------------------
	.section	.nv.callgraph,"",@"SHT_CUDA_CALLGRAPH"
	.align	4
	.sectionentsize	8
	.align		4
        /*0000*/ 	.word	0x00000000
	.align		4
        /*0004*/ 	.word	0xffffffff
	.align		4
        /*0008*/ 	.word	index@(_ZN7cutlass13device_kernelINS_4gemm6kernel13GemmUniversalIN4cute5tupleIJiiiiEEENS1_10collective13CollectiveMmaINS1_34MainloopSm90TmaGmmaWarpSpecializedILi4ENS5_IJNS4_1CILi1EEESB_SB_EEENS1_35KernelTmaWarpSpecializedCooperativeEEENS5_IJNSA_ILi128EEENSA_ILi64EEENSA_ILi32EEEEEEaNS5_IJlSB_lEEEaSJ_NS4_8TiledMMAINS4_8MMA_AtomIJNS4_4SM904GMMA26MMA_64x64x32_S32S8S8_SS_TNEEEENS4_6LayoutINS5_IJNSA_ILi2EEESB_SB_EEENS5_IJSB_NSA_ILi0EEEST_EEEEENS5_IJNS4_10UnderscoreESW_SW_EEEEENS4_13SM90_TMA_LOADENS4_14ComposedLayoutINS4_7SwizzleILi1ELi4ELi3EEENS4_18smem_ptr_flag_bitsILi8EEENSQ_INS5_IJNSA_ILi8EEESH_EEENS5_IJSH_SB_EEEEEEEvNS4_8identityESZ_S19_vS1A_EENS_8epilogue10collective6detail29Sm90TmaWarpSpecializedAdapterINS1D_15DefaultEpilogueIaSJ_SJ_NS1C_6thread17LinearCombinationIaLi1EiiLNS1H_9ScaleType4KindE0ELNS_15FloatRoundStyleE2EaEENS1_15EpilogueDefaultEEEEEvvEEEEvNT_6ParamsE)
	.align		4
        /*000c*/ 	.word	index@(__assertfail)
	.align		4
        /*0010*/ 	.word	0x00000000
	.align		4
        /*0014*/ 	.word	0xfffffffe
	.align		4
        /*0018*/ 	.word	0x00000000
	.align		4
        /*001c*/ 	.word	0xfffffffd
	.align		4
        /*0020*/ 	.word	0x00000000
	.align		4
        /*0024*/ 	.word	0xfffffffc


//--------------------- .nv.constant4             --------------------------
	.section	.nv.constant4,"a",@progbits
	.align	8
	.align		8
.nv.constant4:
        /*0000*/ 	.dword	__assertfail
	.align		8
        /*0008*/ 	.dword	__unnamed_1
	.align		8
        /*0010*/ 	.dword	_ZN40_INTERNAL_63a0eb9a_4_k_cu_faead2f4_270814cuda3std3__45__cpo5beginE
	.align		8
        /*0018*/ 	.dword	_ZN40_INTERNAL_63a0eb9a_4_k_cu_faead2f4_270814cuda3std3__45__cpo3endE
	.align		8
        /*0020*/ 	.dword	_ZN40_INTERNAL_63a0eb9a_4_k_cu_faead2f4_270814cuda3std3__45__cpo6cbeginE
	.align		8
        /*0028*/ 	.dword	_ZN40_INTERNAL_63a0eb9a_4_k_cu_faead2f4_270814cuda3std3__45__cpo4cendE
	.align		8
        /*0030*/ 	.dword	_ZN40_INTERNAL_63a0eb9a_4_k_cu_faead2f4_270814cuda3std3__442_GLOBAL__N__63a0eb9a_4_k_cu_faead2f4_270816ignoreE
	.align		8
        /*0038*/ 	.dword	_ZN40_INTERNAL_63a0eb9a_4_k_cu_faead2f4_270814cuda3std3__419piecewise_constructE
	.align		8
        /*0040*/ 	.dword	_ZN40_INTERNAL_63a0eb9a_4_k_cu_faead2f4_270814cuda3std3__48in_placeE
	.align		8
        /*0048*/ 	.dword	_ZN40_INTERNAL_63a0eb9a_4_k_cu_faead2f4_270814cuda3std6ranges3__45__cpo4swapE
	.align		8
        /*0050*/ 	.dword	_ZN40_INTERNAL_63a0eb9a_4_k_cu_faead2f4_270814cuda3std6ranges3__45__cpo9iter_moveE
	.align		8
        /*0058*/ 	.dword	_ZN40_INTERNAL_63a0eb9a_4_k_cu_faead2f4_270814cute7productE
	.align		8
        /*0060*/ 	.dword	_ZN40_INTERNAL_63a0eb9a_4_k_cu_faead2f4_270814cute1_E
	.align		8
        /*0068*/ 	.dword	$str$22
	.align		8
        /*0070*/ 	.dword	$str$23


//--------------------- .text._ZN7cutlass13device_kernelINS_4gemm6kernel13GemmUniversalIN4cute5tupleIJiiiiEEENS1_10collective13CollectiveMmaINS1_34MainloopSm90TmaGmmaWarpSpecializedILi4ENS5_IJNS4_1CILi1EEESB_SB_EEENS1_35KernelTmaWarpSpecializedCooperativeEEENS5_IJNSA_ILi128EEENSA_ILi64EEENSA_ILi32EEEEEEaNS5_IJlSB_lEEEaSJ_NS4_8TiledMMAINS4_8MMA_AtomIJNS4_4SM904GMMA26MMA_64x64x32_S32S8S8_SS_TNEEEENS4_6LayoutINS5_IJNSA_ILi2EEESB_SB_EEENS5_IJSB_NSA_ILi0EEEST_EEEEENS5_IJNS4_10UnderscoreESW_SW_EEEEENS4_13SM90_TMA_LOADENS4_14ComposedLayoutINS4_7SwizzleILi1ELi4ELi3EEENS4_18smem_ptr_flag_bitsILi8EEENSQ_INS5_IJNSA_ILi8EEESH_EEENS5_IJSH_SB_EEEEEEEvNS4_8identityESZ_S19_vS1A_EENS_8epilogue10collective6detail29Sm90TmaWarpSpecializedAdapterINS1D_15DefaultEpilogueIaSJ_SJ_NS1C_6thread17LinearCombinationIaLi1EiiLNS1H_9ScaleType4KindE0ELNS_15FloatRoundStyleE2EaEENS1_15EpilogueDefaultEEEEEvvEEEEvNT_6ParamsE --------------------------
	.section	.text._ZN7cutlass13device_kernelINS_4gemm6kernel13GemmUniversalIN4cute5tupleIJiiiiEEENS1_10collective13CollectiveMmaINS1_34MainloopSm90TmaGmmaWarpSpecializedILi4ENS5_IJNS4_1CILi1EEESB_SB_EEENS1_35KernelTmaWarpSpecializedCooperativeEEENS5_IJNSA_ILi128EEENSA_ILi64EEENSA_ILi32EEEEEEaNS5_IJlSB_lEEEaSJ_NS4_8TiledMMAINS4_8MMA_AtomIJNS4_4SM904GMMA26MMA_64x64x32_S32S8S8_SS_TNEEEENS4_6LayoutINS5_IJNSA_ILi2EEESB_SB_EEENS5_IJSB_NSA_ILi0EEEST_EEEEENS5_IJNS4_10UnderscoreESW_SW_EEEEENS4_13SM90_TMA_LOADENS4_14ComposedLayoutINS4_7SwizzleILi1ELi4ELi3EEENS4_18smem_ptr_flag_bitsILi8EEENSQ_INS5_IJNSA_ILi8EEESH_EEENS5_IJSH_SB_EEEEEEEvNS4_8identityESZ_S19_vS1A_EENS_8epilogue10collective6detail29Sm90TmaWarpSpecializedAdapterINS1D_15DefaultEpilogueIaSJ_SJ_NS1C_6thread17LinearCombinationIaLi1EiiLNS1H_9ScaleType4KindE0ELNS_15FloatRoundStyleE2EaEENS1_15EpilogueDefaultEEEEEvvEEEEvNT_6ParamsE,"ax",@progbits
	.align	128
.text._ZN7cutlass13device_kernelINS_4gemm6kernel13GemmUniversalIN4cute5tupleIJiiiiEEENS1_10collective13CollectiveMmaINS1_34MainloopSm90TmaGmmaWarpSpecializedILi4ENS5_IJNS4_1CILi1EEESB_SB_EEENS1_35KernelTmaWarpSpecializedCooperativeEEENS5_IJNSA_ILi128EEENSA_ILi64EEENSA_ILi32EEEEEEaNS5_IJlSB_lEEEaSJ_NS4_8TiledMMAINS4_8MMA_AtomIJNS4_4SM904GMMA26MMA_64x64x32_S32S8S8_SS_TNEEEENS4_6LayoutINS5_IJNSA_ILi2EEESB_SB_EEENS5_IJSB_NSA_ILi0EEEST_EEEEENS5_IJNS4_10UnderscoreESW_SW_EEEEENS4_13SM90_TMA_LOADENS4_14ComposedLayoutINS4_7SwizzleILi1ELi4ELi3EEENS4_18smem_ptr_flag_bitsILi8EEENSQ_INS5_IJNSA_ILi8EEESH_EEENS5_IJSH_SB_EEEEEEEvNS4_8identityESZ_S19_vS1A_EENS_8epilogue10collective6detail29Sm90TmaWarpSpecializedAdapterINS1D_15DefaultEpilogueIaSJ_SJ_NS1C_6thread17LinearCombinationIaLi1EiiLNS1H_9ScaleType4KindE0ELNS_15FloatRoundStyleE2EaEENS1_15EpilogueDefaultEEEEEvvEEEEvNT_6ParamsE:
        .type           _ZN7cutlass13device_kernelINS_4gemm6kernel13GemmUniversalIN4cute5tupleIJiiiiEEENS1_10collective13CollectiveMmaINS1_34MainloopSm90TmaGmmaWarpSpecializedILi4ENS5_IJNS4_1CILi1EEESB_SB_EEENS1_35KernelTmaWarpSpecializedCooperativeEEENS5_IJNSA_ILi128EEENSA_ILi64EEENSA_ILi32EEEEEEaNS5_IJlSB_lEEEaSJ_NS4_8TiledMMAINS4_8MMA_AtomIJNS4_4SM904GMMA26MMA_64x64x32_S32S8S8_SS_TNEEEENS4_6LayoutINS5_IJNSA_ILi2EEESB_SB_EEENS5_IJSB_NSA_ILi0EEEST_EEEEENS5_IJNS4_10UnderscoreESW_SW_EEEEENS4_13SM90_TMA_LOADENS4_14ComposedLayoutINS4_7SwizzleILi1ELi4ELi3EEENS4_18smem_ptr_flag_bitsILi8EEENSQ_INS5_IJNSA_ILi8EEESH_EEENS5_IJSH_SB_EEEEEEEvNS4_8identityESZ_S19_vS1A_EENS_8epilogue10collective6detail29Sm90TmaWarpSpecializedAdapterINS1D_15DefaultEpilogueIaSJ_SJ_NS1C_6thread17LinearCombinationIaLi1EiiLNS1H_9ScaleType4KindE0ELNS_15FloatRoundStyleE2EaEENS1_15EpilogueDefaultEEEEEvvEEEEvNT_6ParamsE,@function
        .size           _ZN7cutlass13device_kernelINS_4gemm6kernel13GemmUniversalIN4cute5tupleIJiiiiEEENS1_10collective13CollectiveMmaINS1_34MainloopSm90TmaGmmaWarpSpecializedILi4ENS5_IJNS4_1CILi1EEESB_SB_EEENS1_35KernelTmaWarpSpecializedCooperativeEEENS5_IJNSA_ILi128EEENSA_ILi64EEENSA_ILi32EEEEEEaNS5_IJlSB_lEEEaSJ_NS4_8TiledMMAINS4_8MMA_AtomIJNS4_4SM904GMMA26MMA_64x64x32_S32S8S8_SS_TNEEEENS4_6LayoutINS5_IJNSA_ILi2EEESB_SB_EEENS5_IJSB_NSA_ILi0EEEST_EEEEENS5_IJNS4_10UnderscoreESW_SW_EEEEENS4_13SM90_TMA_LOADENS4_14ComposedLayoutINS4_7SwizzleILi1ELi4ELi3EEENS4_18smem_ptr_flag_bitsILi8EEENSQ_INS5_IJNSA_ILi8EEESH_EEENS5_IJSH_SB_EEEEEEEvNS4_8identityESZ_S19_vS1A_EENS_8epilogue10collective6detail29Sm90TmaWarpSpecializedAdapterINS1D_15DefaultEpilogueIaSJ_SJ_NS1C_6thread17LinearCombinationIaLi1EiiLNS1H_9ScaleType4KindE0ELNS_15FloatRoundStyleE2EaEENS1_15EpilogueDefaultEEEEEvvEEEEvNT_6ParamsE,(.L_x_134 - _ZN7cutlass13device_kernelINS_4gemm6kernel13GemmUniversalIN4cute5tupleIJiiiiEEENS1_10collective13CollectiveMmaINS1_34MainloopSm90TmaGmmaWarpSpecializedILi4ENS5_IJNS4_1CILi1EEESB_SB_EEENS1_35KernelTmaWarpSpecializedCooperativeEEENS5_IJNSA_ILi128EEENSA_ILi64EEENSA_ILi32EEEEEEaNS5_IJlSB_lEEEaSJ_NS4_8TiledMMAINS4_8MMA_AtomIJNS4_4SM904GMMA26MMA_64x64x32_S32S8S8_SS_TNEEEENS4_6LayoutINS5_IJNSA_ILi2EEESB_SB_EEENS5_IJSB_NSA_ILi0EEEST_EEEEENS5_IJNS4_10UnderscoreESW_SW_EEEEENS4_13SM90_TMA_LOADENS4_14ComposedLayoutINS4_7SwizzleILi1ELi4ELi3EEENS4_18smem_ptr_flag_bitsILi8EEENSQ_INS5_IJNSA_ILi8EEESH_EEENS5_IJSH_SB_EEEEEEEvNS4_8identityESZ_S19_vS1A_EENS_8epilogue10collective6detail29Sm90TmaWarpSpecializedAdapterINS1D_15DefaultEpilogueIaSJ_SJ_NS1C_6thread17LinearCombinationIaLi1EiiLNS1H_9ScaleType4KindE0ELNS_15FloatRoundStyleE2EaEENS1_15EpilogueDefaultEEEEEvvEEEEvNT_6ParamsE)
        .other          _ZN7cutlass13device_kernelINS_4gemm6kernel13GemmUniversalIN4cute5tupleIJiiiiEEENS1_10collective13CollectiveMmaINS1_34MainloopSm90TmaGmmaWarpSpecializedILi4ENS5_IJNS4_1CILi1EEESB_SB_EEENS1_35KernelTmaWarpSpecializedCooperativeEEENS5_IJNSA_ILi128EEENSA_ILi64EEENSA_ILi32EEEEEEaNS5_IJlSB_lEEEaSJ_NS4_8TiledMMAINS4_8MMA_AtomIJNS4_4SM904GMMA26MMA_64x64x32_S32S8S8_SS_TNEEEENS4_6LayoutINS5_IJNSA_ILi2EEESB_SB_EEENS5_IJSB_NSA_ILi0EEEST_EEEEENS5_IJNS4_10UnderscoreESW_SW_EEEEENS4_13SM90_TMA_LOADENS4_14ComposedLayoutINS4_7SwizzleILi1ELi4ELi3EEENS4_18smem_ptr_flag_bitsILi8EEENSQ_INS5_IJNSA_ILi8EEESH_EEENS5_IJSH_SB_EEEEEEEvNS4_8identityESZ_S19_vS1A_EENS_8epilogue10collective6detail29Sm90TmaWarpSpecializedAdapterINS1D_15DefaultEpilogueIaSJ_SJ_NS1C_6thread17LinearCombinationIaLi1EiiLNS1H_9ScaleType4KindE0ELNS_15FloatRoundStyleE2EaEENS1_15EpilogueDefaultEEEEEvvEEEEvNT_6ParamsE,@"STO_CUDA_ENTRY STV_DEFAULT"
_ZN7cutlass13device_kernelINS_4gemm6kernel13GemmUniversalIN4cute5tupleIJiiiiEEENS1_10collective13CollectiveMmaINS1_34MainloopSm90TmaGmmaWarpSpecializedILi4ENS5_IJNS4_1CILi1EEESB_SB_EEENS1_35KernelTmaWarpSpecializedCooperativeEEENS5_IJNSA_ILi128EEENSA_ILi64EEENSA_ILi32EEEEEEaNS5_IJlSB_lEEEaSJ_NS4_8TiledMMAINS4_8MMA_AtomIJNS4_4SM904GMMA26MMA_64x64x32_S32S8S8_SS_TNEEEENS4_6LayoutINS5_IJNSA_ILi2EEESB_SB_EEENS5_IJSB_NSA_ILi0EEEST_EEEEENS5_IJNS4_10UnderscoreESW_SW_EEEEENS4_13SM90_TMA_LOADENS4_14ComposedLayoutINS4_7SwizzleILi1ELi4ELi3EEENS4_18smem_ptr_flag_bitsILi8EEENSQ_INS5_IJNSA_ILi8EEESH_EEENS5_IJSH_SB_EEEEEEEvNS4_8identityESZ_S19_vS1A_EENS_8epilogue10collective6detail29Sm90TmaWarpSpecializedAdapterINS1D_15DefaultEpilogueIaSJ_SJ_NS1C_6thread17LinearCombinationIaLi1EiiLNS1H_9ScaleType4KindE0ELNS_15FloatRoundStyleE2EaEENS1_15EpilogueDefaultEEEEEvvEEEEvNT_6ParamsE:
[----:B------:R-:W0:Y:S01]  /*0000*/  LDC R1, c[0x0][0x28] ;  /* 0x00000a00ff017b82 */ /* 0x000e220000000800 */
[----:B------:R-:W1:Y:S01]  /*0010*/  S2R R4, SR_TID.X ;  /* 0x0000000000047919 */ /* 0x000e620000002100 */
[----:B------:R-:W-:Y:S01]  /*0020*/  ELECT P0, URZ, PT ;  /* 0x00000000003f782f */ /* 0x000fe20003800000 */
[----:B------:R-:W-:Y:S01]  /*0030*/  BSSY B0, `(.L_x_0) ;  /* 0x000000f000007945 */ /* 0x000fe20003800000 */
[--C-:B-1----:R-:W-:Y:S02]  /*0040*/  SHF.R.U32.HI R0, RZ, 0x5, R4.reuse ;  /* 0x00000005ff007819 */ /* 0x102fe40000011604 */
[----:B------:R-:W-:-:S03]  /*0050*/  SHF.R.U32.HI R14, RZ, 0x7, R4 ;  /* 0x00000007ff0e7819 */ /* 0x000fc60000011604 */
[----:B------:R-:W1:Y:S04]  /*0060*/  SHFL.IDX PT, R5, R0, RZ, 0x1f ;  /* 0x00001fff00057589 */ /* 0x000e6800000e0000 */
[----:B------:R2:W3:Y:S01]  /*0070*/  SHFL.IDX PT, R10, R14, RZ, 0x1f ;  /* 0x00001fff0e0a7589 */ /* 0x0004e200000e0000 */
[----:B-1----:R-:W-:-:S13]  /*0080*/  ISETP.NE.OR P0, PT, R5, RZ, !P0 ;  /* 0x000000ff0500720c */ /* 0x002fda0004705670 */
[----:B0-23--:R-:W-:Y:S05]  /*0090*/  @P0 BRA `(.L_x_1) ;  /* 0x0000000000200947 */ /* 0x00dfea0003800000 */
[----:B------:R-:W-:Y:S02]  /*00a0*/  ULDC.64 UR4, c[0x0][0x198] ;  /* 0x0000660000047ab9 */ /* 0x000fe40000000a00 */
[----:B------:R-:W-:Y:S02]  /*00b0*/  UIADD3 UR6, UP0, UR4, 0xf0, URZ ;  /* 0x000000f004067890 */ /* 0x000fe4000ff1e03f */
[----:B------:R-:W-:Y:S02]  /*00c0*/  UIADD3 UR4, UP1, UR4, 0x1f0, URZ ;  /* 0x000001f004047890 */ /* 0x000fe4000ff3e03f */
[----:B------:R-:W-:Y:S02]  /*00d0*/  UIADD3.X UR7, URZ, UR5, URZ, UP0, !UPT ;  /* 0x000000053f077290 */ /* 0x000fe400087fe43f */
[----:B------:R-:W-:-:S07]  /*00e0*/  UIADD3.X UR5, URZ, UR5, URZ, UP1, !UPT ;  /* 0x000000053f057290 */ /* 0x000fce0008ffe43f */
[----:B------:R0:W-:Y:S02]  /*00f0*/  UTMACCTL.PF [UR6] ;  /* 0x00000000060079b9 */ /* 0x0001e40008040000 */
[----:B------:R0:W-:Y:S02]  /*0100*/  UTMACCTL.PF [UR4] ;  /* 0x00000000040079b9 */ /* 0x0001e40008040000 */
[----:B0-----:R-:W-:Y:S01]  /*0110*/  NOP ;  /* 0x0000000000007918 */ /* 0x001fe20000000000 */
.L_x_1:
[----:B------:R-:W-:Y:S05]  /*0120*/  BSYNC B0 ;  /* 0x0000000000007941 */ /* 0x000fea0003800000 */
.L_x_0:
[----:B------:R-:W0:Y:S02]  /*0130*/  SHFL.IDX PT, R2, R0, RZ, 0x1f ;  /* 0x00001fff00027589 */ /* 0x000e2400000e0000 */
[----:B0-----:R-:W-:-:S13]  /*0140*/  ISETP.NE.AND P0, PT, R2, RZ, PT ;  /* 0x000000ff0200720c */ /* 0x001fda0003f05270 */
[----:B------:R-:W-:Y:S05]  /*0150*/  @P0 BRA `(.L_x_2) ;  /* 0x0000000000580947 */ /* 0x000fea0003800000 */
[----:B------:R-:W0:Y:S01]  /*0160*/  S2UR UR8, SR_CgaCtaId ;  /* 0x00000000000879c3 */ /* 0x000e220000008800 */
[----:B------:R-:W-:Y:S01]  /*0170*/  UMOV UR4, 0x400 ;  /* 0x0000040000047882 */ /* 0x000fe20000000000 */
[----:B------:R-:W-:Y:S01]  /*0180*/  UMOV UR5, 0x1 ;  /* 0x0000000100057882 */ /* 0x000fe20000000000 */
[----:B------:R-:W-:Y:S01]  /*0190*/  UMOV UR6, 0x100 ;  /* 0x0000010000067882 */ /* 0x000fe20000000000 */
[----:B------:R-:W-:Y:S01]  /*01a0*/  ELECT P0, URZ, PT ;  /* 0x00000000003f782f */ /* 0x000fe20003800000 */
[----:B------:R-:W-:-:S04]  /*01b0*/  UIADD3 UR6, -UR6, 0x100000, URZ ;  /* 0x0010000006067890 */ /* 0x000fc8000fffe13f */
[----:B------:R-:W-:Y:S02]  /*01c0*/  USHF.L.U32 UR7, UR6, 0xb, URZ ;  /* 0x0000000b06077899 */ /* 0x000fe4000800063f */
[----:B------:R-:W-:Y:S02]  /*01d0*/  USHF.L.U32 UR6, UR6, 0x1, URZ ;  /* 0x0000000106067899 */ /* 0x000fe4000800063f */
[----:B0-----:R-:W-:Y:S02]  /*01e0*/  ULEA UR8, UR8, UR4, 0x18 ;  /* 0x0000000408087291 */ /* 0x001fe4000f8ec03f */
[----:B------:R-:W-:-:S04]  /*01f0*/  UIADD3 UR4, -UR5, 0x100000, URZ ;  /* 0x0010000005047890 */ /* 0x000fc8000fffe13f */
[----:B------:R-:W-:Y:S02]  /*0200*/  USHF.L.U32 UR5, UR4, 0xb, URZ ;  /* 0x0000000b04057899 */ /* 0x000fe4000800063f */
[----:B------:R-:W-:Y:S01]  /*0210*/  USHF.L.U32 UR4, UR4, 0x1, URZ ;  /* 0x0000000104047899 */ /* 0x000fe2000800063f */
[----:B------:R-:W0:Y:S11]  /*0220*/  FENCE.VIEW.ASYNC.S ;  /* 0x00000000000073c6 */ /* 0x000e360000000000 */
[----:B0-----:R0:W1:Y:S01]  /*0230*/  SYNCS.EXCH.64 URZ, [UR8], UR4 ;  /* 0x00000004083f75b2 */ /* 0x0010620008000100 */
[----:B------:R0:W2:Y:S01]  /*0240*/  SYNCS.EXCH.64 URZ, [UR8+0x20], UR6 ;  /* 0x00002006083f75b2 */ /* 0x0000a20008000100 */
[----:B------:R0:W3:Y:S01]  /*0250*/  SYNCS.EXCH.64 URZ, [UR8+0x8], UR4 ;  /* 0x00000804083f75b2 */ /* 0x0000e20008000100 */
[----:B------:R0:W4:Y:S01]  /*0260*/  SYNCS.EXCH.64 URZ, [UR8+0x28], UR6 ;  /* 0x00002806083f75b2 */ /* 0x0001220008000100 */
[----:B------:R0:W0:Y:S01]  /*0270*/  SYNCS.EXCH.64 URZ, [UR8+0x10], UR4 ;  /* 0x00001004083f75b2 */ /* 0x0000220008000100 */
[----:B------:R0:W0:Y:S01]  /*0280*/  SYNCS.EXCH.64 URZ, [UR8+0x30], UR6 ;  /* 0x00003006083f75b2 */ /* 0x0000220008000100 */
[----:B------:R0:W0:Y:S01]  /*0290*/  SYNCS.EXCH.64 URZ, [UR8+0x18], UR4 ;  /* 0x00001804083f75b2 */ /* 0x0000220008000100 */
[----:B------:R0:W0:Y:S01]  /*02a0*/  SYNCS.EXCH.64 URZ, [UR8+0x38], UR6 ;  /* 0x00003806083f75b2 */ /* 0x0000220008000100 */
[----:B------:R-:W-:Y:S01]  /*02b0*/  NOP ;  /* 0x0000000000007918 */ /* 0x000fe20000000000 */
.L_x_2:
[----:B------:R-:W5:Y:S01]  /*02c0*/  SHFL.IDX PT, R0, R0, RZ, 0x1f ;  /* 0x00001fff00007589 */ /* 0x000f6200000e0000 */
[----:B------:R-:W-:Y:S01]  /*02d0*/  ELECT P0, URZ, PT ;  /* 0x00000000003f782f */ /* 0x000fe20003800000 */
[----:B------:R-:W1:Y:S01]  /*02e0*/  LDC R2, c[0x0][0x65c] ;  /* 0x00019700ff027b82 */ /* 0x000e620000000800 */
[----:B0-----:R-:W-:Y:S01]  /*02f0*/  UMOV UR4, 0x20 ;  /* 0x0000002000047882 */ /* 0x001fe20000000000 */
[----:B------:R-:W0:Y:S01]  /*0300*/  S2R R3, SR_CTAID.Y ;  /* 0x0000000000037919 */ /* 0x000e220000002600 */
[----:B------:R-:W-:Y:S01]  /*0310*/  NOP ;  /* 0x0000000000007918 */ /* 0x000fe20000000000 */
[----:B------:R-:W-:Y:S01]  /*0320*/  ISETP.NE.AND P2, PT, R10, RZ, PT ;  /* 0x000000ff0a00720c */ /* 0x000fe20003f45270 */
[----:B------:R-:W-:Y:S01]  /*0330*/  NOP ;  /* 0x0000000000007918 */ /* 0x000fe20000000000 */
[----:B------:R-:W2:Y:S01]  /*0340*/  S2R R6, SR_CTAID.X ;  /* 0x0000000000067919 */ /* 0x000ea20000002500 */
[----:B------:R-:W-:Y:S01]  /*0350*/  IMAD.MOV.U32 R7, RZ, RZ, RZ ;  /* 0x000000ffff077224 */ /* 0x000fe200078e00ff */
[----:B-----5:R-:W-:-:S02]  /*0360*/  ISETP.NE.OR P0, PT, R0, RZ, !P0 ;  /* 0x000000ff0000720c */ /* 0x020fc40004705670 */
[----:B-1----:R-:W-:-:S04]  /*0370*/  ISETP.NE.AND P3, PT, R2, 0x1, PT ;  /* 0x000000010200780c */ /* 0x002fc80003f65270 */
[----:B------:R-:W-:Y:S02]  /*0380*/  P2R R0, PR, RZ, 0x8 ;  /* 0x00000008ff007803 */ /* 0x000fe40000000000 */
[----:B------:R-:W-:-:S04]  /*0390*/  SHF.R.S32.HI R0, RZ, 0x1f, R5 ;  /* 0x0000001fff007819 */ /* 0x000fc80000011405 */
[----:B------:R-:W-:Y:S01]  /*03a0*/  LEA.HI R0, R0, R5, RZ, 0x2 ;  /* 0x0000000500007211 */ /* 0x000fe200078f10ff */
[----:B------:R-:W-:Y:S01]  /*03b0*/  VOTEU.ALL UP0, P0 ;  /* 0x00000000003f7886 */ /* 0x000fe20000000000 */
[----:B------:R-:W-:Y:S01]  /*03c0*/  VOTEU.ALL UP1, P0 ;  /* 0x00000000003f7886 */ /* 0x000fe20000020000 */
[----:B------:R-:W2:Y:S01]  /*03d0*/  @P3 LDC R17, c[0x0][0x10] ;  /* 0x00000400ff113b82 */ /* 0x000ea20000000800 */
[----:B------:R-:W-:Y:S01]  /*03e0*/  LOP3.LUT R0, R0, 0xfffffffc, RZ, 0xc0, !PT ;  /* 0xfffffffc00007812 */ /* 0x000fe200078ec0ff */
[----:B0-----:R-:W-:Y:S01]  /*03f0*/  @P3 IMAD.MOV.U32 R8, RZ, RZ, R3 ;  /* 0x000000ffff083224 */ /* 0x001fe200078e0003 */
[----:B------:R-:W-:Y:S01]  /*0400*/  @!UP0 UMOV UR6, 0x400 ;  /* 0x0000040000068882 */ /* 0x000fe20000000000 */
[----:B------:R-:W-:-:S04]  /*0410*/  @!UP0 UIADD3 UR4, -UR4, 0x100000, URZ ;  /* 0x0010000004048890 */ /* 0x000fc8000fffe13f */
[----:B------:R-:W-:Y:S02]  /*0420*/  @!UP0 USHF.L.U32 UR5, UR4, 0xb, URZ ;  /* 0x0000000b04058899 */ /* 0x000fe4000800063f */
[----:B------:R-:W-:Y:S01]  /*0430*/  @!UP0 USHF.L.U32 UR4, UR4, 0x1, URZ ;  /* 0x0000000104048899 */ /* 0x000fe2000800063f */
[----:B------:R-:W-:Y:S02]  /*0440*/  @P3 IMAD.MOV.U32 R9, RZ, RZ, RZ ;  /* 0x000000ffff093224 */ /* 0x000fe400078e00ff */
[----:B------:R-:W-:Y:S01]  /*0450*/  IMAD.IADD R0, R5, 0x1, -R0 ;  /* 0x0000000105007824 */ /* 0x000fe200078e0a00 */
[----:B------:R-:W0:Y:S01]  /*0460*/  @!UP0 S2UR UR7, SR_CgaCtaId ;  /* 0x00000000000789c3 */ /* 0x000e220000008800 */
[----:B------:R-:W-:-:S03]  /*0470*/  @P3 IMAD.MOV.U32 R5, RZ, RZ, RZ ;  /* 0x000000ffff053224 */ /* 0x000fc600078e00ff */
[----:B------:R-:W-:-:S04]  /*0480*/  ISETP.NE.AND P1, PT, R0, 0x3, PT ;  /* 0x000000030000780c */ /* 0x000fc80003f25270 */
[----:B------:R-:W1:Y:S01]  /*0490*/  @!P3 LDC R11, c[0x0][0xc] ;  /* 0x00000300ff0bbb82 */ /* 0x000e620000000800 */
[----:B--2---:R-:W-:-:S04]  /*04a0*/  @P3 IMAD.WIDE.U32 R16, R6, R17, R8 ;  /* 0x0000001106103225 */ /* 0x004fc800078e0008 */
[----:B------:R-:W-:Y:S01]  /*04b0*/  @P3 IMAD.IADD R17, R17, 0x1, R5 ;  /* 0x0000000111113824 */ /* 0x000fe200078e0205 */
[----:B------:R-:W-:Y:S01]  /*04c0*/  LOP3.LUT R5, R4, 0x7f, RZ, 0xc0, !PT ;  /* 0x0000007f04057812 */ /* 0x000fe200078ec0ff */
[----:B0-----:R-:W-:Y:S01]  /*04d0*/  @!UP0 ULEA UR8, UR7, UR6, 0x18 ;  /* 0x0000000607088291 */ /* 0x001fe2000f8ec03f */
[----:B------:R-:W-:Y:S02]  /*04e0*/  VOTEU.ALL UP0, P0 ;  /* 0x00000000003f7886 */ /* 0x000fe40000000000 */
[----:B------:R-:W-:Y:S01]  /*04f0*/  ULDC UR6, c[0x0][0xc] ;  /* 0x0000030000067ab9 */ /* 0x000fe20000000800 */
[----:B------:R-:W-:Y:S01]  /*0500*/  ISETP.EQ.OR P0, PT, R0, RZ, !P1 ;  /* 0x000000ff0000720c */ /* 0x000fe20004f02670 */
[----:B------:R-:W-:-:S03]  /*0510*/  ULDC UR7, c[0x0][0x10] ;  /* 0x0000040000077ab9 */ /* 0x000fc60000000800 */
[C---:B------:R-:W-:Y:S01]  /*0520*/  ISETP.EQ.AND P0, PT, R10.reuse, RZ, P0 ;  /* 0x000000ff0a00720c */ /* 0x040fe20000702270 */
[----:B------:R-:W-:Y:S02]  /*0530*/  VIADD R10, R10, 0xffffffff ;  /* 0xffffffff0a0a7836 */ /* 0x000fe40000000000 */
[----:B-1----:R-:W-:Y:S01]  /*0540*/  @!P3 IMAD.WIDE.U32 R8, R11, R3, R6 ;  /* 0x000000030b08b225 */ /* 0x002fe200078e0006 */
[----:B------:R-:W0:Y:S02]  /*0550*/  FENCE.VIEW.ASYNC.S ;  /* 0x00000000000073c6 */ /* 0x000e240000000000 */
[----:B0-----:R-:W3:Y:S01]  /*0560*/  @!UP0 SYNCS.EXCH.64 URZ, [UR8+0x50], UR4 ;  /* 0x00005004083f85b2 */ /* 0x001ee20008000100 */
[----:B------:R-:W-:Y:S02]  /*0570*/  SEL R18, RZ, 0x1, !P0 ;  /* 0x00000001ff127807 */ /* 0x000fe40004000000 */
[----:B------:R-:W-:Y:S01]  /*0580*/  ISETP.GE.U32.AND P1, PT, R10, 0x2, PT ;  /* 0x000000020a00780c */ /* 0x000fe20003f26070 */
[----:B------:R-:W-:-:S02]  /*0590*/  @!P3 IMAD.MOV.U32 R16, RZ, RZ, R8 ;  /* 0x000000ffff10b224 */ /* 0x000fc400078e0008 */
[----:B------:R-:W-:Y:S01]  /*05a0*/  @!P3 IMAD.MOV.U32 R17, RZ, RZ, R9 ;  /* 0x000000ffff11b224 */ /* 0x000fe200078e0009 */
[----:B------:R-:W-:Y:S01]  /*05b0*/  SEL R18, R18, 0x2, P1 ;  /* 0x0000000212127807 */ /* 0x000fe20000800000 */
[----:B------:R0:W3:Y:S01]  /*05c0*/  @!UP1 SYNCS.EXCH.64 URZ, [UR8+0x58], UR4 ;  /* 0x00005804083f95b2 */ /* 0x0000e20008000100 */
[----:B------:R-:W-:Y:S01]  /*05d0*/  NOP ;  /* 0x0000000000007918 */ /* 0x000fe20000000000 */
[----:B0-----:R-:W-:-:S03]  /*05e0*/  UIMAD.WIDE.U32 UR4, UR6, UR7, URZ ;  /* 0x00000007060472a5 */ /* 0x001fc6000f8e003f */
[----:B------:R-:W-:Y:S02]  /*05f0*/  ULDC UR6, c[0x0][0x14] ;  /* 0x0000050000067ab9 */ /* 0x000fe40000000800 */
[----:B------:R-:W-:Y:S02]  /*0600*/  UIMAD.WIDE.U32 UR36, UR4, UR6, URZ ;  /* 0x00000006042472a5 */ /* 0x000fe4000f8e003f */
[----:B------:R-:W-:-:S04]  /*0610*/  UIMAD UR42, UR5, UR6, URZ ;  /* 0x00000006052a72a4 */ /* 0x000fc8000f8e023f */
[----:B------:R-:W-:Y:S01]  /*0620*/  UIADD3 UR42, UR37, UR42, URZ ;  /* 0x0000002a252a7290 */ /* 0x000fe2000fffe03f */
[----:B---34-:R-:W-:Y:S06]  /*0630*/  BAR.SYNC.DEFER_BLOCKING 0x0 ;  /* 0x0000000000007b1d */ /* 0x018fec0000010000 */
[----:B------:R-:W-:Y:S05]  /*0640*/  @!P2 BRA `(.L_x_3) ;  /* 0x0000003400dca947 */ /* 0x000fea0003800000 */
[----:B------:R-:W-:-:S13]  /*0650*/  ISETP.GT.U32.AND P0, PT, R10, 0x1, PT ;  /* 0x000000010a00780c */ /* 0x000fda0003f04070 */
[----:B------:R-:W-:Y:S05]  /*0660*/  @P0 EXIT ;  /* 0x000000000000094d */ /* 0x000fea0003800000 */
[----:B------:R-:W-:Y:S01]  /*0670*/  ULDC.64 UR4, c[0x0][0x650] ;  /* 0x0001940000047ab9 */ /* 0x000fe20000000a00 */
[----:B------:R-:W-:Y:S01]  /*0680*/  PRMT R0, RZ, 0x7610, R0 ;  /* 0x00007610ff007816 */ /* 0x000fe20000000000 */
[----:B------:R-:W-:Y:S01]  /*0690*/  IMAD.MOV.U32 R65, RZ, RZ, -0x1 ;  /* 0xffffffffff417424 */ /* 0x000fe200078e00ff */
[----:B------:R-:W-:Y:S01]  /*06a0*/  ISETP.GE.U32.AND P0, PT, R16, UR4, PT ;  /* 0x0000000410007c0c */ /* 0x000fe2000bf06070 */
[----:B------:R-:W-:Y:S02]  /*06b0*/  IMAD.MOV.U32 R64, RZ, RZ, -0x1 ;  /* 0xffffffffff407424 */ /* 0x000fe400078e00ff */
[----:B------:R-:W-:Y:S01]  /*06c0*/  IMAD.MOV.U32 R67, RZ, RZ, -0x1 ;  /* 0xffffffffff437424 */ /* 0x000fe200078e00ff */
[----:B------:R-:W-:-:S13]  /*06d0*/  ISETP.GE.U32.AND.EX P0, PT, R17, UR5, PT, P0 ;  /* 0x0000000511007c0c */ /* 0x000fda000bf06100 */
[----:B------:R-:W-:Y:S05]  /*06e0*/  @P0 BRA `(.L_x_4) ;  /* 0x0000000400540947 */ /* 0x000fea0003800000 */
[----:B------:R-:W0:Y:S01]  /*06f0*/  LDC.64 R20, c[0x0][0x628] ;  /* 0x00018a00ff147b82 */ /* 0x000e220000000a00 */
[----:B------:R-:W-:Y:S02]  /*0700*/  IMAD.MOV.U32 R8, RZ, RZ, R16 ;  /* 0x000000ffff087224 */ /* 0x000fe400078e0010 */
[----:B------:R-:W-:-:S05]  /*0710*/  IMAD.MOV.U32 R9, RZ, RZ, R17 ;  /* 0x000000ffff097224 */ /* 0x000fca00078e0011 */
[----:B------:R-:W1:Y:S08]  /*0720*/  LDC R0, c[0x0][0x630] ;  /* 0x00018c00ff007b82 */ /* 0x000e700000000800 */
[----:B------:R-:W2:Y:S01]  /*0730*/  LDC.64 R22, c[0x0][0x620] ;  /* 0x00018800ff167b82 */ /* 0x000ea20000000a00 */
[----:B0-----:R-:W-:-:S04]  /*0740*/  ISETP.NE.U32.AND P0, PT, R20, RZ, PT ;  /* 0x000000ff1400720c */ /* 0x001fc80003f05070 */
[----:B------:R-:W-:-:S13]  /*0750*/  ISETP.NE.AND.EX P0, PT, R21, RZ, PT, P0 ;  /* 0x000000ff1500720c */ /* 0x000fda0003f05300 */
[----:B-12---:R-:W-:Y:S05]  /*0760*/  @!P0 BRA `(.L_x_5) ;  /* 0x0000000000288947 */ /* 0x006fea0003800000 */
[----:B------:R-:W0:Y:S02]  /*0770*/  LDC R13, c[0x0][0x634] ;  /* 0x00018d00ff0d7b82 */ /* 0x000e240000000800 */
[----:B0-----:R-:W-:-:S05]  /*0780*/  IADD3 R13, P0, R16, R13, RZ ;  /* 0x0000000d100d7210 */ /* 0x001fca0007f1e0ff */
[----:B------:R-:W-:-:S04]  /*0790*/  IMAD.X R15, RZ, RZ, R17, P0 ;  /* 0x000000ffff0f7224 */ /* 0x000fc800000e0611 */
[----:B------:R-:W-:-:S04]  /*07a0*/  IMAD.WIDE.U32 R8, R15, R20, RZ ;  /* 0x000000140f087225 */ /* 0x000fc800078e00ff */
[----:B------:R-:W-:-:S04]  /*07b0*/  IMAD.WIDE.U32 R10, P0, R13, R21, R8 ;  /* 0x000000150d0a7225 */ /* 0x000fc80007800008 */
[----:B------:R-:W-:-:S04]  /*07c0*/  IMAD.WIDE.U32 R8, R13, R20, RZ ;  /* 0x000000140d087225 */ /* 0x000fc800078e00ff */
[----:B------:R-:W-:Y:S01]  /*07d0*/  IMAD.X R13, RZ, RZ, RZ, P0 ;  /* 0x000000ffff0d7224 */ /* 0x000fe200000e06ff */
[----:B------:R-:W-:Y:S01]  /*07e0*/  IADD3 RZ, P0, R9, R10, RZ ;  /* 0x0000000a09ff7210 */ /* 0x000fe20007f1e0ff */
[----:B------:R-:W-:-:S04]  /*07f0*/  IMAD.MOV.U32 R12, RZ, RZ, R11 ;  /* 0x000000ffff0c7224 */ /* 0x000fc800078e000b */
[----:B------:R-:W-:-:S08]  /*0800*/  IMAD.WIDE.U32.X R8, R15, R21, R12, P0 ;  /* 0x000000150f087225 */ /* 0x000fd000000e040c */
.L_x_5:
[-CC-:B------:R-:W-:Y:S01]  /*0810*/  SHF.R.U64 R67, R8, R0.reuse, R9.reuse ;  /* 0x0000000008437219 */ /* 0x180fe20000001209 */
[----:B------:R-:W0:Y:S01]  /*0820*/  LDC R12, c[0x0][0x618] ;  /* 0x00018600ff0c7b82 */ /* 0x000e220000000800 */
[----:B------:R-:W-:Y:S01]  /*0830*/  SHF.R.U32.HI R7, RZ, R0, R9 ;  /* 0x00000000ff077219 */ /* 0x000fe20000011609 */
[----:B------:R-:W-:Y:S01]  /*0840*/  ULDC UR4, c[0x0][0x150] ;  /* 0x0000540000047ab9 */ /* 0x000fe20000000800 */
[----:B------:R-:W-:Y:S02]  /*0850*/  IADD3 R11, P0, RZ, -R67, RZ ;  /* 0x80000043ff0b7210 */ /* 0x000fe40007f1e0ff */
[----:B------:R-:W-:-:S03]  /*0860*/  I2FP.F32.U32 R0, R6 ;  /* 0x0000000600007245 */ /* 0x000fc60000201000 */
[----:B------:R-:W1:Y:S01]  /*0870*/  LDC.64 R30, c[0x0][0x640] ;  /* 0x00019000ff1e7b82 */ /* 0x000e620000000a00 */
[----:B------:R-:W-:Y:S02]  /*0880*/  IMAD.X R13, RZ, RZ, ~R7, P0 ;  /* 0x000000ffff0d7224 */ /* 0x000fe400000e0e07 */
[----:B------:R-:W-:Y:S01]  /*0890*/  FMUL R0, R0, UR4 ;  /* 0x0000000400007c20 */ /* 0x000fe20008400000 */
[----:B------:R-:W-:Y:S01]  /*08a0*/  IMAD.WIDE.U32 R8, R11, R22, R16 ;  /* 0x000000160b087225 */ /* 0x000fe200078e0010 */
[----:B------:R-:W-:-:S03]  /*08b0*/  ULDC UR4, c[0x0][0x154] ;  /* 0x0000550000047ab9 */ /* 0x000fc60000000800 */
[----:B------:R-:W-:Y:S01]  /*08c0*/  IMAD R10, R13, R22, RZ ;  /* 0x000000160d0a7224 */ /* 0x000fe200078e02ff */
[----:B------:R-:W2:Y:S01]  /*08d0*/  LDC R7, c[0x0][0x144] ;  /* 0x00005100ff077b82 */ /* 0x000ea20000000800 */
[----:B------:R-:W3:Y:S02]  /*08e0*/  F2I.U32.TRUNC.NTZ R0, R0 ;  /* 0x0000000000007305 */ /* 0x000ee4000020f000 */
[----:B------:R-:W-:-:S04]  /*08f0*/  IMAD R11, R11, R23, R10 ;  /* 0x000000170b0b7224 */ /* 0x000fc800078e020a */
[----:B------:R-:W-:Y:S01]  /*0900*/  IMAD.IADD R9, R9, 0x1, R11 ;  /* 0x0000000109097824 */ /* 0x000fe200078e020b */
[----:B------:R-:W4:Y:S01]  /*0910*/  LDC R24, c[0x0][0x608] ;  /* 0x00018200ff187b82 */ /* 0x000f220000000800 */
[----:B------:R-:W-:-:S03]  /*0920*/  IMAD.MOV.U32 R11, RZ, RZ, -0x1 ;  /* 0xffffffffff0b7424 */ /* 0x000fc600078e00ff */
[-CC-:B0-----:R-:W-:Y:S02]  /*0930*/  SHF.R.U64 R22, R8, R12.reuse, R9.reuse ;  /* 0x0000000c08167219 */ /* 0x181fe40000001209 */
[----:B------:R-:W-:Y:S02]  /*0940*/  I2FP.F32.U32 R8, R3 ;  /* 0x0000000300087245 */ /* 0x000fe40000201000 */
[----:B------:R-:W0:Y:S01]  /*0950*/  LDC R28, c[0x0][0x658] ;  /* 0x00019600ff1c7b82 */ /* 0x000e220000000800 */
[----:B-1----:R-:W-:Y:S01]  /*0960*/  ISETP.NE.U32.AND P0, PT, R30, RZ, PT ;  /* 0x000000ff1e00720c */ /* 0x002fe20003f05070 */
[----:B---3--:R-:W-:Y:S02]  /*0970*/  IMAD.MOV R10, RZ, RZ, -R0 ;  /* 0x000000ffff0a7224 */ /* 0x008fe400078e0a00 */
[----:B------:R-:W-:Y:S01]  /*0980*/  FMUL R8, R8, UR4 ;  /* 0x0000000408087c20 */ /* 0x000fe20008400000 */
[----:B------:R-:W-:Y:S02]  /*0990*/  SHF.R.U32.HI R9, RZ, R12, R9 ;  /* 0x0000000cff097219 */ /* 0x000fe40000011609 */
[----:B------:R-:W-:Y:S01]  /*09a0*/  ISETP.NE.AND.EX P0, PT, R31, RZ, PT, P0 ;  /* 0x000000ff1f00720c */ /* 0x000fe20003f05300 */
[----:B------:R1:W3:Y:S01]  /*09b0*/  F2I.U32.TRUNC.NTZ R15, R8 ;  /* 0x00000008000f7305 */ /* 0x0002e2000020f000 */
[----:B------:R-:W1:Y:S01]  /*09c0*/  LDC R20, c[0x0][0x148] ;  /* 0x00005200ff147b82 */ /* 0x000e620000000800 */
[----:B--2---:R-:W-:-:S07]  /*09d0*/  IMAD R0, R7, R10, R6 ;  /* 0x0000000a07007224 */ /* 0x004fce00078e0206 */
[----:B------:R-:W2:Y:S01]  /*09e0*/  LDC R26, c[0x0][0x600] ;  /* 0x00018000ff1a7b82 */ /* 0x000ea20000000800 */
[-CC-:B----4-:R-:W-:Y:S02]  /*09f0*/  SHF.R.U64 R32, R22, R24.reuse, R9.reuse ;  /* 0x0000001816207219 */ /* 0x190fe40000001209 */
[----:B------:R-:W-:Y:S01]  /*0a00*/  SHF.R.U32.HI R7, RZ, R24, R9 ;  /* 0x00000018ff077219 */ /* 0x000fe20000011609 */
[----:B------:R-:W-:-:S04]  /*0a10*/  IMAD.MOV.U32 R9, RZ, RZ, 0x1 ;  /* 0x00000001ff097424 */ /* 0x000fc800078e00ff */
[----:B------:R-:W4:Y:S01]  /*0a20*/  LDC R21, c[0x0][0x648] ;  /* 0x00019200ff157b82 */ /* 0x000f220000000800 */
[-C--:B0-----:R-:W-:Y:S02]  /*0a30*/  SHF.L.U32 R6, R11, R28.reuse, RZ ;  /* 0x0000001c0b067219 */ /* 0x081fe400000006ff */
[--C-:B------:R-:W-:Y:S02]  /*0a40*/  SHF.R.U64 R24, R32, R28, R7.reuse ;  /* 0x0000001c20187219 */ /* 0x100fe40000001207 */
[----:B------:R-:W-:Y:S02]  /*0a50*/  LOP3.LUT R13, RZ, R6, RZ, 0x33, !PT ;  /* 0x00000006ff0d7212 */ /* 0x000fe400078e33ff */
[-C--:B------:R-:W-:Y:S01]  /*0a60*/  SHF.R.U32.HI R7, RZ, R28.reuse, R7 ;  /* 0x0000001cff077219 */ /* 0x080fe20000011607 */
[----:B------:R-:W0:Y:S01]  /*0a70*/  LDC R23, c[0x0][0x638] ;  /* 0x00018e00ff177b82 */ /* 0x000e220000000800 */
[----:B------:R-:W-:Y:S01]  /*0a80*/  SHF.L.U32 R12, R9, R28, RZ ;  /* 0x0000001c090c7219 */ /* 0x000fe200000006ff */
[----:B------:R-:W-:-:S06]  /*0a90*/  IMAD.MOV.U32 R6, RZ, RZ, R24 ;  /* 0x000000ffff067224 */ /* 0x000fcc00078e0018 */
[----:B------:R-:W0:Y:S01]  /*0aa0*/  LDC R65, c[0x0][0x610] ;  /* 0x00018400ff417b82 */ /* 0x000e220000000800 */
[----:B-1-3--:R-:W-:Y:S05]  /*0ab0*/  @!P0 BRA `(.L_x_6) ;  /* 0x0000000000288947 */ /* 0x00afea0003800000 */
[----:B------:R-:W1:Y:S02]  /*0ac0*/  LDC R11, c[0x0][0x64c] ;  /* 0x00019300ff0b7b82 */ /* 0x000e640000000800 */
[----:B-1----:R-:W-:-:S05]  /*0ad0*/  IADD3 R11, P0, R24, R11, RZ ;  /* 0x0000000b180b7210 */ /* 0x002fca0007f1e0ff */
        /* <DEDUP_REMOVED lines=8> */
.L_x_6:
[----:B----4-:R-:W-:Y:S01]  /*0b60*/  SHF.R.U64 R6, R6, R21, R7 ;  /* 0x0000001506067219 */ /* 0x010fe20000001207 */
[----:B--2---:R-:W-:Y:S01]  /*0b70*/  VIADD R7, R26, 0xffffffff ;  /* 0xffffffff1a077836 */ /* 0x004fe20000000000 */
[----:B------:R-:W-:Y:S01]  /*0b80*/  LOP3.LUT R13, R32, R13, RZ, 0xc0, !PT ;  /* 0x0000000d200d7212 */ /* 0x000fe200078ec0ff */
[----:B------:R-:W-:Y:S02]  /*0b90*/  IMAD.MOV R15, RZ, RZ, -R15 ;  /* 0x000000ffff0f7224 */ /* 0x000fe400078e0a0f */
[----:B------:R-:W-:Y:S02]  /*0ba0*/  IMAD.MOV R8, RZ, RZ, -R6 ;  /* 0x000000ffff087224 */ /* 0x000fe400078e0a06 */
[----:B------:R-:W-:Y:S01]  /*0bb0*/  IMAD R13, R12, R6, R13 ;  /* 0x000000060c0d7224 */ /* 0x000fe200078e020d */
[----:B------:R-:W-:Y:S01]  /*0bc0*/  LOP3.LUT R6, R22, R7, RZ, 0xc0, !PT ;  /* 0x0000000716067212 */ /* 0x000fe200078ec0ff */
[----:B------:R-:W-:Y:S02]  /*0bd0*/  @P3 IMAD R0, R20, R15, R3 ;  /* 0x0000000f14003224 */ /* 0x000fe400078e0203 */
[----:B0-----:R-:W-:-:S02]  /*0be0*/  IMAD R3, R8, R23, R24 ;  /* 0x0000001708037224 */ /* 0x001fc400078e0218 */
[----:B------:R-:W-:Y:S02]  /*0bf0*/  IMAD R65, R13, R65, R0 ;  /* 0x000000410d417224 */ /* 0x000fe400078e0200 */
[----:B------:R-:W-:Y:S02]  /*0c00*/  IMAD R6, R3, R26, R6 ;  /* 0x0000001a03067224 */ /* 0x000fe400078e0206 */
[----:B------:R-:W-:-:S03]  /*0c10*/  IMAD.MOV.U32 R0, RZ, RZ, 0x1 ;  /* 0x00000001ff007424 */ /* 0x000fc600078e00ff */
[----:B------:R-:W-:Y:S02]  /*0c20*/  SEL R64, R6, R65, !P3 ;  /* 0x0000004106407207 */ /* 0x000fe40005800000 */
[----:B------:R-:W-:-:S07]  /*0c30*/  SEL R65, R65, R6, !P3 ;  /* 0x0000000641417207 */ /* 0x000fce0005800000 */
.L_x_4:
[----:B------:R-:W-:-:S08]  /*0c40*/  NOP ;  /* 0x0000000000007918 */ /* 0x000fd00000000000 */
[----:B------:R-:W0:Y:S02]  /*0c50*/  USETMAXREG.TRY_ALLOC.CTAPOOL UP0, 0xe8 ;  /* 0x000000e8000079c8 */ /* 0x000e240008000600 */
[----:B0-----:R-:W-:-:S13]  /*0c60*/  PLOP3.LUT P0, PT, PT, PT, UP0, 0x80, 0x0 ;  /* 0x000000000000781c */ /* 0x001fda0003f0f008 */
[----:B------:R-:W-:Y:S05]  /*0c70*/  @!P0 BRA `(.L_x_4) ;  /* 0xfffffffc00f08947 */ /* 0x000fea000383ffff */
[----:B------:R-:W-:Y:S01]  /*0c80*/  ULDC.64 UR4, c[0x0][0x598] ;  /* 0x0001660000047ab9 */ /* 0x000fe20000000a00 */
[----:B------:R-:W-:Y:S01]  /*0c90*/  ULDC.64 UR38, c[0x0][0x208] ;  /* 0x0000820000267ab9 */ /* 0x000fe20000000a00 */
[----:B------:R-:W-:-:S04]  /*0ca0*/  ISETP.NE.U32.AND P0, PT, RZ, UR4, PT ;  /* 0x00000004ff007c0c */ /* 0x000fc8000bf05070 */
[----:B------:R-:W-:-:S13]  /*0cb0*/  ISETP.NE.AND.EX P0, PT, RZ, UR5, PT, P0 ;  /* 0x00000005ff007c0c */ /* 0x000fda000bf05300 */
[----:B------:R-:W-:Y:S05]  /*0cc0*/  @!P0 BRA `(.L_x_7) ;  /* 0x00000000001c8947 */ /* 0x000fea0003800000 */
[----:B------:R-:W0:Y:S02]  /*0cd0*/  LDC.64 R6, c[0x0][0x598] ;  /* 0x00016600ff067b82 */ /* 0x000e240000000a00 */
[----:B0-----:R-:W2:Y:S02]  /*0ce0*/  LDG.E.64 R6, desc[UR38][R6.64] ;  /* 0x0000002606067981 */ /* 0x001ea4000c1e1b00 */
[----:B--2---:R-:W-:-:S04]  /*0cf0*/  ISETP.NE.U32.AND P0, PT, R6, RZ, PT ;  /* 0x000000ff0600720c */ /* 0x004fc80003f05070 */
[----:B------:R-:W-:-:S13]  /*0d00*/  ISETP.NE.AND.EX P0, PT, R7, RZ, PT, P0 ;  /* 0x000000ff0700720c */ /* 0x000fda0003f05300 */
[----:B------:R-:W-:Y:S05]  /*0d10*/  @!P0 BRA `(.L_x_7) ;  /* 0x0000000000088947 */ /* 0x000fea0003800000 */
[----:B------:R0:W5:Y:S01]  /*0d20*/  LD.E R19, desc[UR38][R6.64] ;  /* 0x0000002606137980 */ /* 0x000162000c101900 */
[----:B------:R-:W-:Y:S05]  /*0d30*/  BRA `(.L_x_8) ;  /* 0x0000000000247947 */ /* 0x000fea0003800000 */
.L_x_7:
[----:B------:R-:W-:Y:S02]  /*0d40*/  ULDC.64 UR4, c[0x0][0x588] ;  /* 0x0001620000047ab9 */ /* 0x000fe40000000a00 */
[----:B------:R-:W-:-:S04]  /*0d50*/  ISETP.NE.U32.AND P0, PT, RZ, UR4, PT ;  /* 0x00000004ff007c0c */ /* 0x000fc8000bf05070 */
[----:B------:R-:W-:-:S13]  /*0d60*/  ISETP.NE.AND.EX P0, PT, RZ, UR5, PT, P0 ;  /* 0x00000005ff007c0c */ /* 0x000fda000bf05300 */
[----:B------:R-:W-:Y:S05]  /*0d70*/  @!P0 BRA `(.L_x_9) ;  /* 0x00000000000c8947 */ /* 0x000fea0003800000 */
[----:B------:R-:W0:Y:S02]  /*0d80*/  LDC.64 R6, c[0x0][0x588] ;  /* 0x00016200ff067b82 */ /* 0x000e240000000a00 */
[----:B0-----:R1:W5:Y:S01]  /*0d90*/  LDG.E R19, desc[UR38][R6.64] ;  /* 0x0000002606137981 */ /* 0x001362000c1e1900 */
[----:B------:R-:W-:Y:S05]  /*0da0*/  BRA `(.L_x_8) ;  /* 0x0000000000087947 */ /* 0x000fea0003800000 */
.L_x_9:
[----:B------:R-:W-:Y:S02]  /*0db0*/  ULDC UR4, c[0x0][0x580] ;  /* 0x0001600000047ab9 */ /* 0x000fe40000000800 */
[----:B------:R-:W-:-:S07]  /*0dc0*/  IMAD.U32 R19, RZ, RZ, UR4 ;  /* 0x00000004ff137e24 */ /* 0x000fce000f8e00ff */
.L_x_8:
[----:B------:R-:W-:Y:S02]  /*0dd0*/  ULDC.64 UR4, c[0x0][0x5a0] ;  /* 0x0001680000047ab9 */ /* 0x000fe40000000a00 */
[----:B------:R-:W-:-:S04]  /*0de0*/  ISETP.NE.U32.AND P0, PT, RZ, UR4, PT ;  /* 0x00000004ff007c0c */ /* 0x000fc8000bf05070 */
[----:B------:R-:W-:-:S13]  /*0df0*/  ISETP.NE.AND.EX P0, PT, RZ, UR5, PT, P0 ;  /* 0x00000005ff007c0c */ /* 0x000fda000bf05300 */
[----:B------:R-:W-:Y:S05]  /*0e00*/  @!P0 BRA `(.L_x_10) ;  /* 0x00000000001c8947 */ /* 0x000fea0003800000 */
[----:B01----:R-:W0:Y:S02]  /*0e10*/  LDC.64 R6, c[0x0][0x5a0] ;  /* 0x00016800ff067b82 */ /* 0x003e240000000a00 */
[----:B0-----:R-:W2:Y:S02]  /*0e20*/  LDG.E.64 R6, desc[UR38][R6.64] ;  /* 0x0000002606067981 */ /* 0x001ea4000c1e1b00 */
[----:B--2---:R-:W-:-:S04]  /*0e30*/  ISETP.NE.U32.AND P0, PT, R6, RZ, PT ;  /* 0x000000ff0600720c */ /* 0x004fc80003f05070 */
[----:B------:R-:W-:-:S13]  /*0e40*/  ISETP.NE.AND.EX P0, PT, R7, RZ, PT, P0 ;  /* 0x000000ff0700720c */ /* 0x000fda0003f05300 */
[----:B------:R-:W-:Y:S05]  /*0e50*/  @!P0 BRA `(.L_x_10) ;  /* 0x0000000000088947 */ /* 0x000fea0003800000 */
[----:B------:R0:W5:Y:S01]  /*0e60*/  LD.E R56, desc[UR38][R6.64] ;  /* 0x0000002606387980 */ /* 0x000162000c101900 */
[----:B------:R-:W-:Y:S05]  /*0e70*/  BRA `(.L_x_11) ;  /* 0x0000000000247947 */ /* 0x000fea0003800000 */
.L_x_10:
[----:B------:R-:W-:Y:S02]  /*0e80*/  ULDC.64 UR4, c[0x0][0x590] ;  /* 0x0001640000047ab9 */ /* 0x000fe40000000a00 */
[----:B------:R-:W-:-:S04]  /*0e90*/  ISETP.NE.U32.AND P0, PT, RZ, UR4, PT ;  /* 0x00000004ff007c0c */ /* 0x000fc8000bf05070 */
[----:B------:R-:W-:-:S13]  /*0ea0*/  ISETP.NE.AND.EX P0, PT, RZ, UR5, PT, P0 ;  /* 0x00000005ff007c0c */ /* 0x000fda000bf05300 */
[----:B------:R-:W-:Y:S05]  /*0eb0*/  @!P0 BRA `(.L_x_12) ;  /* 0x00000000000c8947 */ /* 0x000fea0003800000 */
[----:B------:R-:W2:Y:S02]  /*0ec0*/  LDC.64 R56, c[0x0][0x590] ;  /* 0x00016400ff387b82 */ /* 0x000ea40000000a00 */
[----:B--2---:R2:W5:Y:S01]  /*0ed0*/  LDG.E R56, desc[UR38][R56.64] ;  /* 0x0000002638387981 */ /* 0x004562000c1e1900 */
[----:B------:R-:W-:Y:S05]  /*0ee0*/  BRA `(.L_x_11) ;  /* 0x0000000000087947 */ /* 0x000fea0003800000 */
.L_x_12:
[----:B------:R-:W-:Y:S02]  /*0ef0*/  ULDC UR4, c[0x0][0x584] ;  /* 0x0001610000047ab9 */ /* 0x000fe40000000800 */
[----:B------:R-:W-:-:S07]  /*0f00*/  IMAD.U32 R56, RZ, RZ, UR4 ;  /* 0x00000004ff387e24 */ /* 0x000fce000f8e00ff */
.L_x_11:
[----:B------:R-:W-:-:S13]  /*0f10*/  LOP3.LUT P0, RZ, R0, 0xff, RZ, 0xc0, !PT ;  /* 0x000000ff00ff7812 */ /* 0x000fda000780c0ff */
[----:B------:R-:W-:Y:S05]  /*0f20*/  @!P0 EXIT ;  /* 0x000000000000894d */ /* 0x000fea0003800000 */
[----:B------:R-:W3:Y:S01]  /*0f30*/  LDC R58, c[0x0][0x658] ;  /* 0x00019600ff3a7b82 */ /* 0x000ee20000000800 */
[----:B------:R-:W-:Y:S01]  /*0f40*/  LOP3.LUT R14, R14, 0x1, RZ, 0xc0, !PT ;  /* 0x000000010e0e7812 */ /* 0x000fe200078ec0ff */
[----:B------:R-:W-:Y:S01]  /*0f50*/  ULDC.64 UR6, c[0x0][0x288] ;  /* 0x0000a20000067ab9 */ /* 0x000fe20000000a00 */
[----:B------:R-:W-:Y:S01]  /*0f60*/  SHF.R.U32.HI R0, RZ, 0x2, R4 ;  /* 0x00000002ff007819 */ /* 0x000fe20000011604 */
[----:B------:R-:W-:Y:S01]  /*0f70*/  UIADD3 UR4, UR7, 0x1f, URZ ;  /* 0x0000001f07047890 */ /* 0x000fe2000fffe03f */
[----:B------:R-:W-:Y:S01]  /*0f80*/  SHF.R.U32.HI R5, RZ, 0x1, R5 ;  /* 0x00000001ff057819 */ /* 0x000fe20000011605 */
[----:B------:R-:W-:Y:S01]  /*0f90*/  IMAD.SHL.U32 R3, R14, 0x40, RZ ;  /* 0x000000400e037824 */ /* 0x000fe200078e00ff */
[----:B------:R-:W-:Y:S01]  /*0fa0*/  LOP3.LUT R0, R0, 0x7, RZ, 0xc0, !PT ;  /* 0x0000000700007812 */ /* 0x000fe200078ec0ff */
[----:B------:R-:W-:Y:S01]  /*0fb0*/  USHF.R.S32.HI UR5, URZ, 0x1f, UR4 ;  /* 0x0000001f3f057899 */ /* 0x000fe20008011404 */
[----:B------:R-:W-:Y:S01]  /*0fc0*/  LOP3.LUT R5, R5, 0x30, RZ, 0xc0, !PT ;  /* 0x0000003005057812 */ /* 0x000fe200078ec0ff */
[----:B01----:R-:W-:Y:S01]  /*0fd0*/  IMAD.MOV.U32 R7, RZ, RZ, 0x1 ;  /* 0x00000001ff077424 */ /* 0x003fe200078e00ff */
[--C-:B------:R-:W-:Y:S01]  /*0fe0*/  LOP3.LUT R22, R3, 0x40, R0.reuse, 0xe2, !PT ;  /* 0x0000004003167812 */ /* 0x100fe200078ee200 */
[----:B------:R-:W-:Y:S01]  /*0ff0*/  ULEA.HI UR5, UR5, UR4, URZ, 0x5 ;  /* 0x0000000405057291 */ /* 0x000fe2000f8f283f */
[-C--:B------:R-:W-:Y:S01]  /*1000*/  IADD3 R3, RZ, -R5.reuse, -R0 ;  /* 0x80000005ff037210 */ /* 0x080fe20007ffe800 */
[----:B------:R-:W-:Y:S01]  /*1010*/  IMAD.U32 R6, RZ, RZ, UR6 ;  /* 0x00000006ff067e24 */ /* 0x000fe2000f8e00ff */
[----:B------:R-:W-:Y:S01]  /*1020*/  LOP3.LUT R22, R22, R5, RZ, 0xfc, !PT ;  /* 0x0000000516167212 */ /* 0x000fe200078efcff */
[----:B------:R-:W-:Y:S01]  /*1030*/  USHF.R.S32.HI UR43, URZ, 0x5, UR5 ;  /* 0x000000053f2b7899 */ /* 0x000fe20008011405 */
[----:B------:R-:W-:Y:S01]  /*1040*/  IMAD.MOV.U32 R5, RZ, RZ, -0x1 ;  /* 0xffffffffff057424 */ /* 0x000fe200078e00ff */
[----:B--2---:R-:W-:Y:S01]  /*1050*/  LOP3.LUT R57, R4, 0x3, RZ, 0xc0, !PT ;  /* 0x0000000304397812 */ /* 0x004fe200078ec0ff */
[----:B------:R-:W-:Y:S01]  /*1060*/  IMAD R3, R14, -0x40, R3 ;  /* 0xffffffc00e037824 */ /* 0x000fe200078e0203 */
[----:B------:R-:W-:Y:S01]  /*1070*/  UISETP.LT.AND UP0, UPT, UR43, 0x1, UPT ;  /* 0x000000012b00788c */ /* 0x000fe2000bf01270 */
[C---:B------:R-:W-:Y:S01]  /*1080*/  LOP3.LUT R60, R4.reuse, 0x80, RZ, 0xc0, !PT ;  /* 0x00000080043c7812 */ /* 0x040fe200078ec0ff */
[----:B------:R-:W-:Y:S01]  /*1090*/  ULDC UR4, c[0x0][0x284] ;  /* 0x0000a10000047ab9 */ /* 0x000fe20000000800 */
[----:B------:R-:W-:Y:S01]  /*10a0*/  IMAD R57, R57, -0x2, R6 ;  /* 0xfffffffe39397824 */ /* 0x000fe200078e0206 */
[-C--:B---3--:R-:W-:Y:S01]  /*10b0*/  SHF.L.U32 R5, R5, R58.reuse, RZ ;  /* 0x0000003a05057219 */ /* 0x088fe200000006ff */
[----:B------:R-:W-:Y:S01]  /*10c0*/  USEL UR44, UR43, 0x1, UP0 ;  /* 0x000000012b2c7887 */ /* 0x000fe20008000000 */
[----:B------:R-:W-:Y:S01]  /*10d0*/  SHF.L.U32 R58, R7, R58, RZ ;  /* 0x0000003a073a7219 */ /* 0x000fe200000006ff */
[----:B------:R-:W-:Y:S01]  /*10e0*/  IMAD.SHL.U32 R59, R4, 0x2, RZ ;  /* 0x00000002043b7824 */ /* 0x000fe200078e00ff */
[----:B------:R-:W-:Y:S01]  /*10f0*/  SHF.R.U32.HI R60, RZ, 0x7, R60 ;  /* 0x00000007ff3c7819 */ /* 0x000fe2000001163c */
[----:B------:R-:W-:Y:S01]  /*1100*/  VIADD R62, R3, UR4 ;  /* 0x00000004033e7c36 */ /* 0x000fe20008000000 */
[----:B------:R-:W-:Y:S01]  /*1110*/  LOP3.LUT R61, RZ, R5, RZ, 0x33, !PT ;  /* 0x00000005ff3d7212 */ /* 0x000fe200078e33ff */
[----:B------:R-:W-:Y:S01]  /*1120*/  IMAD.MOV.U32 R23, RZ, RZ, RZ ;  /* 0x000000ffff177224 */ /* 0x000fe200078e00ff */
[----:B------:R-:W-:Y:S01]  /*1130*/  UIADD3 UR44, UR43, -UR44, URZ ;  /* 0x8000002c2b2c7290 */ /* 0x000fe2000fffe03f */
[----:B------:R-:W-:Y:S01]  /*1140*/  UMOV UR40, URZ ;  /* 0x0000003f00287c82 */ /* 0x000fe20008000000 */
[----:B------:R-:W-:-:S10]  /*1150*/  UMOV UR41, URZ ;  /* 0x0000003f00297c82 */ /* 0x000fd40008000000 */
.L_x_98:
[----:B0-----:R-:W0:Y:S01]  /*1160*/  SHFL.IDX PT, R0, R60, RZ, 0x1f ;  /* 0x00001fff3c007589 */ /* 0x001e2200000e0000 */
[----:B------:R-:W1:Y:S01]  /*1170*/  S2UR UR7, SR_CgaCtaId ;  /* 0x00000000000779c3 */ /* 0x000e620000008800 */
[----:B------:R-:W-:Y:S01]  /*1180*/  UMOV UR6, 0x400 ;  /* 0x0000040000067882 */ /* 0x000fe20000000000 */
[----:B0-----:R-:W-:Y:S01]  /*1190*/  R2UR UR4, R0 ;  /* 0x00000000000472ca */ /* 0x001fe200000e0000 */
[----:B-1----:R-:W-:-:S12]  /*11a0*/  ULEA UR6, UR7, UR6, 0x18 ;  /* 0x0000000607067291 */ /* 0x002fd8000f8ec03f */
[----:B------:R-:W-:-:S04]  /*11b0*/  ULEA.HI UR5, UR4, UR4, URZ, 0x1 ;  /* 0x0000000404057291 */ /* 0x000fc8000f8f083f */
[----:B------:R-:W-:-:S04]  /*11c0*/  ULOP3.LUT UR5, UR5, 0x1ffffe, URZ, 0xc0, !UPT ;  /* 0x001ffffe05057892 */ /* 0x000fc8000f8ec03f */
[----:B------:R-:W-:-:S03]  /*11d0*/  UIADD3 UR5, UR4, -UR5, URZ ;  /* 0x8000000504057290 */ /* 0x000fc6000fffe03f */
[----:B------:R-:W-:Y:S01]  /*11e0*/  ULDC UR4, c[0x0][0x28c] ;  /* 0x0000a30000047ab9 */ /* 0x000fe20000000800 */
[----:B------:R-:W-:Y:S01]  /*11f0*/  ULEA UR5, UR5, UR6, 0xb ;  /* 0x0000000605057291 */ /* 0x000fe2000f8e583f */
[----:B------:R-:W-:-:S03]  /*1200*/  ISETP.LT.AND P0, PT, RZ, UR4, PT ;  /* 0x00000004ff007c0c */ /* 0x000fc6000bf01270 */
[----:B------:R-:W-:-:S04]  /*1210*/  UIADD3 UR5, UR5, 0x100, URZ ;  /* 0x0000010005057890 */ /* 0x000fc8000fffe03f */
[----:B------:R-:W-:-:S04]  /*1220*/  USHF.R.U32.HI UR5, URZ, 0x4, UR5 ;  /* 0x000000043f057899 */ /* 0x000fc80008011605 */
[----:B------:R-:W-:-:S04]  /*1230*/  ULOP3.LUT UR5, UR5, 0x3fff, URZ, 0xc0, !UPT ;  /* 0x00003fff05057892 */ /* 0x000fc8000f8ec03f */
[----:B------:R-:W-:Y:S01]  /*1240*/  ULOP3.LUT UR45, UR5, 0x10000, URZ, 0xfc, !UPT ;  /* 0x00010000052d7892 */ /* 0x000fe2000f8efc3f */
[----:B---34-:R-:W-:Y:S11]  /*1250*/  @P0 BRA `(.L_x_13) ;  /* 0x0000000000400947 */ /* 0x018ff60003800000 */
[----:B------:R-:W-:Y:S01]  /*1260*/  MOV R0, 0x0 ;  /* 0x0000000000007802 */ /* 0x000fe20000000f00 */
[----:B------:R-:W-:Y:S01]  /*1270*/  ULDC.64 UR4, c[0x4][0x68] ;  /* 0x01001a0000047ab9 */ /* 0x000fe20000000a00 */
[----:B------:R-:W-:Y:S01]  /*1280*/  ULDC.64 UR6, c[0x4][0x8] ;  /* 0x0100020000067ab9 */ /* 0x000fe20000000a00 */
[----:B------:R-:W-:Y:S01]  /*1290*/  IMAD.U32 R4, RZ, RZ, UR4 ;  /* 0x00000004ff047e24 */ /* 0x000fe2000f8e00ff */
[----:B------:R0:W1:Y:S01]  /*12a0*/  LDC.64 R14, c[0x4][R0] ;  /* 0x01000000000e7b82 */ /* 0x0000620000000a00 */
[----:B------:R-:W-:Y:S01]  /*12b0*/  IMAD.U32 R5, RZ, RZ, UR5 ;  /* 0x00000005ff057e24 */ /* 0x000fe2000f8e00ff */
[----:B------:R-:W-:Y:S01]  /*12c0*/  ULDC.64 UR4, c[0x4][0x70] ;  /* 0x01001c0000047ab9 */ /* 0x000fe20000000a00 */
[----:B------:R-:W-:Y:S02]  /*12d0*/  IMAD.U32 R10, RZ, RZ, UR6 ;  /* 0x00000006ff0a7e24 */ /* 0x000fe4000f8e00ff */
[----:B------:R-:W-:Y:S02]  /*12e0*/  IMAD.U32 R6, RZ, RZ, UR4 ;  /* 0x00000004ff067e24 */ /* 0x000fe4000f8e00ff */
[----:B------:R-:W-:-:S02]  /*12f0*/  IMAD.U32 R7, RZ, RZ, UR5 ;  /* 0x00000005ff077e24 */ /* 0x000fc4000f8e00ff */
[----:B------:R-:W-:Y:S02]  /*1300*/  IMAD.U32 R11, RZ, RZ, UR7 ;  /* 0x00000007ff0b7e24 */ /* 0x000fe4000f8e00ff */
[----:B------:R-:W-:Y:S02]  /*1310*/  IMAD.MOV.U32 R8, RZ, RZ, 0x1e1 ;  /* 0x000001e1ff087424 */ /* 0x000fe400078e00ff */
[----:B------:R-:W-:Y:S02]  /*1320*/  IMAD.MOV.U32 R12, RZ, RZ, 0x1 ;  /* 0x00000001ff0c7424 */ /* 0x000fe400078e00ff */
[----:B0-----:R-:W-:-:S07]  /*1330*/  IMAD.MOV.U32 R13, RZ, RZ, RZ ;  /* 0x000000ffff0d7224 */ /* 0x001fce00078e00ff */
[----:B------:R-:W-:-:S07]  /*1340*/  LEPC R20, `(.L_x_13) ;  /* 0x000000001014794e */ /* 0x000fce0000000000 */
[----:B-1---5:R-:W-:Y:S05]  /*1350*/  CALL.ABS.NOINC R14 ;  /* 0x000000000e007343 */ /* 0x022fea0003c00000 */
.L_x_13:
[----:B------:R-:W-:-:S04]  /*1360*/  LOP3.LUT R0, R18, 0x1, RZ, 0xfc, !PT ;  /* 0x0000000112007812 */ /* 0x000fc800078efcff */
[----:B------:R-:W-:-:S13]  /*1370*/  ISETP.NE.AND P0, PT, R0, 0x3, PT ;  /* 0x000000030000780c */ /* 0x000fda0003f05270 */
[----:B------:R-:W-:Y:S05]  /*1380*/  @!P0 BRA `(.L_x_14) ;  /* 0x0000000000048947 */ /* 0x000fea0003800000 */
[----:B------:R-:W-:Y:S01]  /*1390*/  BPT.TRAP 0x1 ;  /* 0x000000040000795c */ /* 0x000fe20000300000 */
.L_x_14:
[----:B------:R-:W0:Y:S01]  /*13a0*/  S2UR UR5, SR_CgaCtaId ;  /* 0x00000000000579c3 */ /* 0x000e220000008800 */
[----:B------:R-:W-:Y:S01]  /*13b0*/  UMOV UR4, 0x400 ;  /* 0x0000040000047882 */ /* 0x000fe20000000000 */
[----:B------:R-:W-:Y:S02]  /*13c0*/  IMAD.U32 R0, RZ, RZ, UR40 ;  /* 0x00000028ff007e24 */ /* 0x000fe4000f8e00ff */
[----:B------:R-:W-:-:S03]  /*13d0*/  IMAD.U32 R3, RZ, RZ, UR41 ;  /* 0x00000029ff037e24 */ /* 0x000fc6000f8e00ff */
[----:B------:R-:W-:Y:S01]  /*13e0*/  SHF.L.U32 R0, R0, 0x1f, RZ ;  /* 0x0000001f00007819 */ /* 0x000fe200000006ff */
[----:B0-----:R-:W-:-:S06]  /*13f0*/  ULEA UR4, UR5, UR4, 0x18 ;  /* 0x0000000405047291 */ /* 0x001fcc000f8ec03f */
[----:B------:R-:W-:-:S04]  /*1400*/  IMAD.U32 R6, RZ, RZ, UR4 ;  /* 0x00000004ff067e24 */ /* 0x000fc8000f8e00ff */
[----:B------:R-:W-:-:S04]  /*1410*/  IMAD R3, R3, 0x8, R6 ;  /* 0x0000000803037824 */ /* 0x000fc800078e0206 */
[----:B------:R0:W1:Y:S01]  /*1420*/  SYNCS.PHASECHK.TRANS64.TRYWAIT P1, [R3+URZ], R0 ;  /* 0x00000000030075a7 */ /* 0x000062000802017f */
[----:B------:R-:W-:Y:S05]  /*1430*/  @!P0 BRA `(.L_x_15) ;  /* 0x0000000000048947 */ /* 0x000fea0003800000 */
[----:B------:R-:W-:Y:S01]  /*1440*/  BPT.TRAP 0x1 ;  /* 0x000000040000795c */ /* 0x000fe20000300000 */
.L_x_15:
[----:B------:R-:W-:-:S05]  /*1450*/  IMAD.U32 R4, RZ, RZ, UR44 ;  /* 0x0000002cff047e24 */ /* 0x000fca000f8e00ff */
[----:B------:R-:W-:Y:S01]  /*1460*/  ISETP.GE.AND P2, PT, R4, 0x1, PT ;  /* 0x000000010400780c */ /* 0x000fe20003f46270 */
[----:B-1----:R-:W-:-:S12]  /*1470*/  @P1 BRA `(.L_x_16) ;  /* 0x0000000000081947 */ /* 0x002fd80003800000 */
[----:B------:R-:W1:Y:S02]  /*1480*/  SYNCS.PHASECHK.TRANS64.TRYWAIT P1, [R3+URZ], R0 ;  /* 0x00000000030075a7 */ /* 0x000e64000802017f */
[----:B-1----:R-:W-:Y:S05]  /*1490*/  @!P1 BRA `(.L_x_17) ;  /* 0x0000003c00c09947 */ /* 0x002fea0003800000 */
.L_x_16:
[----:B------:R-:W-:Y:S05]  /*14a0*/  WARPSYNC.ALL ;  /* 0x0000000000007948 */ /* 0x000fea0003800000 */
[----:B------:R-:W-:Y:S01]  /*14b0*/  R2UR UR4, R6 ;  /* 0x00000000060472ca */ /* 0x000fe200000e0000 */
[----:B------:R-:W-:Y:S01]  /*14c0*/  WARPGROUP.ARRIVE ;  /* 0x00000000000079c5 */ /* 0x000fe20000000000 */
[----:B------:R-:W-:Y:S01]  /*14d0*/  UMOV UR5, 0xc0000010 ;  /* 0xc000001000057882 */ /* 0x000fe20000000000 */
[----:B------:R-:W-:-:S10]  /*14e0*/  UMOV UR7, 0xc0000010 ;  /* 0xc000001000077882 */ /* 0x000fd40000000000 */
[----:B------:R-:W-:-:S04]  /*14f0*/  UIADD3 UR4, UR4, 0x4100, URZ ;  /* 0x0000410004047890 */ /* 0x000fc8000fffe03f */
[----:B------:R-:W-:-:S04]  /*1500*/  USHF.R.U32.HI UR4, URZ, 0x4, UR4 ;  /* 0x000000043f047899 */ /* 0x000fc80008011604 */
[----:B------:R-:W-:-:S04]  /*1510*/  ULOP3.LUT UR4, UR4, 0x3fff, URZ, 0xc0, !UPT ;  /* 0x00003fff04047892 */ /* 0x000fc8000f8ec03f */
[----:B------:R-:W-:Y:S02]  /*1520*/  ULOP3.LUT UR9, UR4, 0x10000, URZ, 0xfc, !UPT ;  /* 0x0001000004097892 */ /* 0x000fe4000f8efc3f */
[----:B------:R-:W-:Y:S02]  /*1530*/  ULEA UR4, UR41, UR45, 0x8 ;  /* 0x0000002d29047291 */ /* 0x000fe4000f8e403f */
[----:B------:R-:W-:-:S09]  /*1540*/  ULEA UR6, UR41, UR9, 0x7 ;  /* 0x0000000929067291 */ /* 0x000fd2000f8e383f */
[----:B------:R-:W-:Y:S03]  /*1550*/  IGMMA.64x64x32.S8.S8 R24, gdesc[UR4], RZ, !UPT, gsb0 ;  /* 0x01e00000041879f1 */ /* 0x000fe6000c0410ff */
[----:B------:R-:W-:Y:S02]  /*1560*/  WARPGROUP.DEPBAR.LE gsb0, 0x0 ;  /* 0x00008000000079c5 */ /* 0x000fe40000010000 */
[----:B------:R-:W-:Y:S05]  /*1570*/  @!P2 BRA `(.L_x_18) ;  /* 0x0000000000c8a947 */ /* 0x000fea0003800000 */
[----:B------:R-:W-:Y:S01]  /*1580*/  UIADD3 UR4, UR41, 0x1, URZ ;  /* 0x0000000129047890 */ /* 0x000fe2000fffe03f */
[----:B01----:R-:W-:Y:S02]  /*1590*/  IMAD.U32 R0, RZ, RZ, UR44 ;  /* 0x0000002cff007e24 */ /* 0x003fe4000f8e00ff */
[----:B------:R-:W-:Y:S01]  /*15a0*/  IMAD.U32 R3, RZ, RZ, UR41 ;  /* 0x00000029ff037e24 */ /* 0x000fe2000f8e00ff */
[----:B------:R-:W-:-:S04]  /*15b0*/  UISETP.NE.AND UP0, UPT, UR4, 0x4, UPT ;  /* 0x000000040400788c */ /* 0x000fc8000bf05270 */
[----:B------:R-:W-:Y:S02]  /*15c0*/  USEL UR5, URZ, 0x1, UP0 ;  /* 0x000000013f057887 */ /* 0x000fe40008000000 */
[----:B------:R-:W-:Y:S02]  /*15d0*/  USEL UR8, UR4, URZ, UP0 ;  /* 0x0000003f04087287 */ /* 0x000fe40008000000 */
[----:B------:R-:W-:-:S06]  /*15e0*/  ULOP3.LUT UR5, UR40, UR5, URZ, 0x3c, !UPT ;  /* 0x0000000528057292 */ /* 0x000fcc000f8e3c3f */
[----:B------:R-:W-:-:S07]  /*15f0*/  IMAD.U32 R7, RZ, RZ, UR5 ;  /* 0x00000005ff077e24 */ /* 0x000fce000f8e00ff */
.L_x_25:
[----:B0-----:R-:W-:Y:S05]  /*1600*/  @!P0 BRA `(.L_x_19) ;  /* 0x0000000000048947 */ /* 0x001fea0003800000 */
[----:B------:R-:W-:Y:S01]  /*1610*/  BPT.TRAP 0x1 ;  /* 0x000000040000795c */ /* 0x000fe20000300000 */
.L_x_19:
[----:B------:R-:W0:Y:S01]  /*1620*/  S2UR UR5, SR_CgaCtaId ;  /* 0x00000000000579c3 */ /* 0x000e220000008800 */
[----:B------:R-:W-:Y:S01]  /*1630*/  UMOV UR4, 0x400 ;  /* 0x0000040000047882 */ /* 0x000fe20000000000 */
[----:B------:R-:W-:Y:S01]  /*1640*/  IMAD.U32 R5, RZ, RZ, UR8 ;  /* 0x00000008ff057e24 */ /* 0x000fe2000f8e00ff */
[----:B------:R-:W-:Y:S01]  /*1650*/  SHF.L.U32 R4, R7, 0x1f, RZ ;  /* 0x0000001f07047819 */ /* 0x000fe200000006ff */
[----:B0-----:R-:W-:-:S06]  /*1660*/  ULEA UR4, UR5, UR4, 0x18 ;  /* 0x0000000405047291 */ /* 0x001fcc000f8ec03f */
[----:B------:R-:W-:-:S04]  /*1670*/  IMAD.U32 R6, RZ, RZ, UR4 ;  /* 0x00000004ff067e24 */ /* 0x000fc8000f8e00ff */
[----:B------:R-:W-:-:S04]  /*1680*/  IMAD R5, R5, 0x8, R6 ;  /* 0x0000000805057824 */ /* 0x000fc800078e0206 */
[----:B------:R0:W1:Y:S01]  /*1690*/  SYNCS.PHASECHK.TRANS64.TRYWAIT P1, [R5+URZ], R4 ;  /* 0x00000004050075a7 */ /* 0x000062000802017f */
[----:B------:R-:W-:Y:S05]  /*16a0*/  @!P0 BRA `(.L_x_20) ;  /* 0x0000000000048947 */ /* 0x000fea0003800000 */
[----:B------:R-:W-:Y:S01]  /*16b0*/  BPT.TRAP 0x1 ;  /* 0x000000040000795c */ /* 0x000fe20000300000 */
.L_x_20:
[----:B-1----:R-:W-:Y:S05]  /*16c0*/  @P1 BRA `(.L_x_21) ;  /* 0x0000000000081947 */ /* 0x002fea0003800000 */
[----:B------:R-:W1:Y:S02]  /*16d0*/  SYNCS.PHASECHK.TRANS64.TRYWAIT P1, [R5+URZ], R4 ;  /* 0x00000004050075a7 */ /* 0x000e64000802017f */
[----:B-1----:R-:W-:Y:S05]  /*16e0*/  @!P1 BRA `(.L_x_22) ;  /* 0x0000003c00409947 */ /* 0x002fea0003800000 */
.L_x_21:
[----:B------:R-:W-:Y:S01]  /*16f0*/  ULEA UR4, UR8, UR45, 0x8 ;  /* 0x0000002d08047291 */ /* 0x000fe2000f8e403f */
[----:B------:R-:W-:Y:S01]  /*1700*/  WARPGROUP.ARRIVE ;  /* 0x00000000000079c5 */ /* 0x000fe20000000000 */
[----:B------:R-:W-:Y:S01]  /*1710*/  ULEA UR6, UR8, UR9, 0x7 ;  /* 0x0000000908067291 */ /* 0x000fe2000f8e383f */
[----:B------:R-:W-:Y:S01]  /*1720*/  UMOV UR5, 0xc0000010 ;  /* 0xc000001000057882 */ /* 0x000fe20000000000 */
[----:B------:R-:W-:-:S07]  /*1730*/  UMOV UR7, 0xc0000010 ;  /* 0xc000001000077882 */ /* 0x000fce0000000000 */
[----:B------:R-:W-:Y:S03]  /*1740*/  IGMMA.64x64x32.S8.S8 R24, gdesc[UR4], R24, gsb0 ;  /* 0x01e00000041879f1 */ /* 0x000fe60008041018 */
[----:B------:R-:W-:Y:S02]  /*1750*/  WARPGROUP.DEPBAR.LE gsb0, 0x0 ;  /* 0x00008000000079c5 */ /* 0x000fe40000010000 */
[----:B------:R-:W-:Y:S05]  /*1760*/  @!P0 BRA `(.L_x_23) ;  /* 0x0000000000048947 */ /* 0x000fea0003800000 */
[----:B------:R-:W-:Y:S01]  /*1770*/  BPT.TRAP 0x1 ;  /* 0x000000040000795c */ /* 0x000fe20000300000 */
.L_x_23:
[----:B01----:R-:W-:Y:S01]  /*1780*/  IMAD R4, R3, 0x8, R6 ;  /* 0x0000000803047824 */ /* 0x003fe200078e0206 */
[----:B------:R-:W-:-:S03]  /*1790*/  ISETP.GT.U32.AND P1, PT, R18, 0x1, PT ;  /* 0x000000011200780c */ /* 0x000fc60003f24070 */
[----:B------:R-:W-:-:S05]  /*17a0*/  VIADD R4, R4, 0x20 ;  /* 0x0000002004047836 */ /* 0x000fca0000000000 */
[----:B------:R-:W-:-:S04]  /*17b0*/  PRMT R4, RZ, 0x654, R4 ;  /* 0x00000654ff047816 */ /* 0x000fc80000000004 */
[----:B------:R0:W-:Y:S01]  /*17c0*/  SYNCS.ARRIVE.TRANS64.RED.A1T0 RZ, [R4+URZ], RZ ;  /* 0x000000ff04ff79a7 */ /* 0x0001e2000810043f */
[----:B------:R-:W-:Y:S05]  /*17d0*/  @P1 BRA `(.L_x_24) ;  /* 0x0000000000041947 */ /* 0x000fea0003800000 */
[----:B------:R-:W-:Y:S01]  /*17e0*/  BPT.TRAP 0x1 ;  /* 0x000000040000795c */ /* 0x000fe20000300000 */
.L_x_24:
[----:B------:R-:W-:Y:S01]  /*17f0*/  UIADD3 UR8, UR8, 0x1, URZ ;  /* 0x0000000108087890 */ /* 0x000fe2000fffe03f */
[C---:B------:R-:W-:Y:S01]  /*1800*/  ISETP.GT.AND P2, PT, R0.reuse, 0x1, PT ;  /* 0x000000010000780c */ /* 0x040fe20003f44270 */
[----:B------:R-:W-:Y:S02]  /*1810*/  VIADD R3, R3, 0x1 ;  /* 0x0000000103037836 */ /* 0x000fe40000000000 */
[----:B------:R-:W-:Y:S01]  /*1820*/  UISETP.NE.AND UP0, UPT, UR8, 0x4, UPT ;  /* 0x000000040800788c */ /* 0x000fe2000bf05270 */
[----:B------:R-:W-:Y:S02]  /*1830*/  VIADD R0, R0, 0xffffffff ;  /* 0xffffffff00007836 */ /* 0x000fe40000000000 */
[C---:B------:R-:W-:Y:S01]  /*1840*/  ISETP.NE.AND P1, PT, R3.reuse, 0x4, PT ;  /* 0x000000040300780c */ /* 0x040fe20003f25270 */
[----:B------:R-:W-:Y:S02]  /*1850*/  USEL UR4, URZ, 0x1, UP0 ;  /* 0x000000013f047887 */ /* 0x000fe40008000000 */
[----:B------:R-:W-:Y:S01]  /*1860*/  USEL UR8, UR8, URZ, UP0 ;  /* 0x0000003f08087287 */ /* 0x000fe20008000000 */
[----:B------:R-:W-:-:S03]  /*1870*/  SEL R3, R3, RZ, P1 ;  /* 0x000000ff03037207 */ /* 0x000fc60000800000 */
[----:B------:R-:W-:Y:S01]  /*1880*/  LOP3.LUT R7, R7, UR4, RZ, 0x3c, !PT ;  /* 0x0000000407077c12 */ /* 0x000fe2000f8e3cff */
[----:B------:R-:W-:Y:S07]  /*1890*/  @P2 BRA `(.L_x_25) ;  /* 0xfffffffc00582947 */ /* 0x000fee000383ffff */
.L_x_18:
[----:B01----:R-:W0:Y:S02]  /*18a0*/  LDC R0, c[0x0][0x28c] ;  /* 0x0000a300ff007b82 */ /* 0x003e240000000800 */
[----:B0-----:R-:W-:-:S13]  /*18b0*/  ISETP.GE.AND P1, PT, R0, 0x1, PT ;  /* 0x000000010000780c */ /* 0x001fda0003f26270 */
[----:B------:R-:W-:Y:S05]  /*18c0*/  @!P1 BRA `(.L_x_26) ;  /* 0x0000000000309947 */ /* 0x000fea0003800000 */
[----:B------:R-:W-:Y:S05]  /*18d0*/  @!P0 BRA `(.L_x_27) ;  /* 0x0000000000048947 */ /* 0x000fea0003800000 */
[----:B------:R-:W-:Y:S01]  /*18e0*/  BPT.TRAP 0x1 ;  /* 0x000000040000795c */ /* 0x000fe20000300000 */
.L_x_27:
[----:B------:R-:W-:Y:S01]  /*18f0*/  UIADD3 UR4, UR44, UR41, URZ ;  /* 0x000000292c047290 */ /* 0x000fe2000fffe03f */
[----:B------:R-:W-:-:S03]  /*1900*/  ISETP.GT.U32.AND P0, PT, R18, 0x1, PT ;  /* 0x000000011200780c */ /* 0x000fc60003f04070 */
[----:B------:R-:W-:-:S04]  /*1910*/  USHF.L.U32 UR4, UR4, 0x3, URZ ;  /* 0x0000000304047899 */ /* 0x000fc8000800063f */
[----:B------:R-:W-:-:S06]  /*1920*/  ULOP3.LUT UR4, UR4, 0x18, URZ, 0xc0, !UPT ;  /* 0x0000001804047892 */ /* 0x000fcc000f8ec03f */
[----:B------:R-:W-:-:S05]  /*1930*/  IMAD.U32 R3, RZ, RZ, UR4 ;  /* 0x00000004ff037e24 */ /* 0x000fca000f8e00ff */
[----:B------:R-:W-:-:S04]  /*1940*/  IADD3 R0, R6, 0x20, R3 ;  /* 0x0000002006007810 */ /* 0x000fc80007ffe003 */
[----:B------:R-:W-:-:S04]  /*1950*/  PRMT R0, RZ, 0x654, R0 ;  /* 0x00000654ff007816 */ /* 0x000fc80000000000 */
[----:B------:R0:W-:Y:S01]  /*1960*/  SYNCS.ARRIVE.TRANS64.RED.A1T0 RZ, [R0+URZ], RZ ;  /* 0x000000ff00ff79a7 */ /* 0x0001e2000810043f */
[----:B------:R-:W-:Y:S05]  /*1970*/  @P0 BRA `(.L_x_26) ;  /* 0x0000000000040947 */ /* 0x000fea0003800000 */
[----:B------:R-:W-:Y:S01]  /*1980*/  BPT.TRAP 0x1 ;  /* 0x000000040000795c */ /* 0x000fe20000300000 */
.L_x_26:
[----:B------:R-:W-:Y:S01]  /*1990*/  UIADD3 UR41, UR43, UR41, URZ ;  /* 0x000000292b297290 */ /* 0x000fe2000fffe03f */
[----:B------:R-:W-:Y:S01]  /*19a0*/  IMAD.SHL.U32 R64, R64, 0x40, RZ ;  /* 0x0000004040407824 */ /* 0x000fe200078e00ff */
[----:B------:R-:W-:Y:S01]  /*19b0*/  ULDC UR5, c[0x0][0x288] ;  /* 0x0000a20000057ab9 */ /* 0x000fe20000000800 */
[----:B------:R-:W-:Y:S01]  /*19c0*/  IMAD.SHL.U32 R3, R65, 0x80, RZ ;  /* 0x0000008041037824 */ /* 0x000fe200078e00ff */
[----:B------:R-:W-:Y:S01]  /*19d0*/  USHF.R.U32.HI UR4, URZ, 0x2, UR41 ;  /* 0x000000023f047899 */ /* 0x000fe20008011629 */
[----:B------:R-:W-:Y:S01]  /*19e0*/  SHF.R.S32.HI R12, RZ, 0x1f, R67 ;  /* 0x0000001fff0c7819 */ /* 0x000fe20000011443 */
[----:B------:R-:W-:Y:S01]  /*19f0*/  ULDC UR8, c[0x0][0x284] ;  /* 0x0000a10000087ab9 */ /* 0x000fe20000000800 */
[C---:B------:R-:W-:Y:S01]  /*1a00*/  ISETP.GE.AND P0, PT, R64.reuse, UR5, PT ;  /* 0x0000000540007c0c */ /* 0x040fe2000bf06270 */
[----:B------:R-:W-:Y:S01]  /*1a10*/  ULOP3.LUT UR4, UR4, 0x1, URZ, 0xc0, !UPT ;  /* 0x0000000104047892 */ /* 0x000fe2000f8ec03f */
[----:B------:R-:W-:Y:S01]  /*1a20*/  LOP3.LUT R8, R64, 0x6, R59, 0xf8, !PT ;  /* 0x0000000640087812 */ /* 0x000fe200078ef83b */
[----:B------:R-:W-:Y:S01]  /*1a30*/  UISETP.GT.U32.AND UP1, UPT, UR41, 0x3, UPT ;  /* 0x000000032900788c */ /* 0x000fe2000bf24070 */
[----:B------:R-:W-:Y:S01]  /*1a40*/  ISETP.GE.OR P0, PT, R3, UR8, P0 ;  /* 0x0000000803007c0c */ /* 0x000fe20008706670 */
[----:B------:R-:W-:Y:S01]  /*1a50*/  UISETP.NE.U32.AND UP0, UPT, UR4, 0x1, UPT ;  /* 0x000000010400788c */ /* 0x000fe2000bf05070 */
[----:B------:R-:W-:Y:S01]  /*1a60*/  SHF.R.S32.HI R9, RZ, 0x1f, R8 ;  /* 0x0000001fff097819 */ /* 0x000fe20000011408 */
[----:B------:R-:W-:-:S02]  /*1a70*/  UISETP.LT.U32.AND UP1, UPT, UR43, 0x4, UP1 ;  /* 0x000000042b00788c */ /* 0x000fc40008f21070 */
[----:B------:R-:W-:Y:S01]  /*1a80*/  UISETP.GT.U32.AND UP0, UPT, UR43, 0x3, !UP0 ;  /* 0x000000032b00788c */ /* 0x000fe2000c704070 */
[----:B------:R-:W-:Y:S01]  /*1a90*/  ULDC.64 UR6, c[0x0][0x5d0] ;  /* 0x0001740000067ab9 */ /* 0x000fe20000000a00 */
[----:B------:R-:W-:Y:S01]  /*1aa0*/  USEL UR5, URZ, 0x1, !UP1 ;  /* 0x000000013f057887 */ /* 0x000fe2000c800000 */
[----:B0-----:R-:W-:Y:S01]  /*1ab0*/  IMAD R0, R12, UR6, RZ ;  /* 0x000000060c007c24 */ /* 0x001fe2000f8e02ff */
[----:B------:R-:W-:Y:S01]  /*1ac0*/  USEL UR4, URZ, 0x1, !UP0 ;  /* 0x000000013f047887 */ /* 0x000fe2000c000000 */
[C---:B------:R-:W-:Y:S01]  /*1ad0*/  IMAD.WIDE.U32 R4, R67.reuse, UR6, R8 ;  /* 0x0000000643047c25 */ /* 0x040fe2000f8e0008 */
[----:B------:R-:W-:Y:S02]  /*1ae0*/  ULOP3.LUT UR41, UR41, 0x3, URZ, 0xc0, !UPT ;  /* 0x0000000329297892 */ /* 0x000fe4000f8ec03f */
[----:B------:R-:W-:Y:S01]  /*1af0*/  ULOP3.LUT UR40, UR4, UR40, UR5, 0x96, !UPT ;  /* 0x0000002804287292 */ /* 0x000fe2000f8e9605 */
[----:B------:R-:W-:Y:S02]  /*1b00*/  IMAD R7, R67, UR7, R0 ;  /* 0x0000000743077c24 */ /* 0x000fe4000f8e0200 */
[----:B------:R-:W-:-:S02]  /*1b10*/  IMAD.MOV.U32 R0, RZ, RZ, -0x1 ;  /* 0xffffffffff007424 */ /* 0x000fc400078e00ff */
[----:B------:R-:W-:Y:S01]  /*1b20*/  IMAD.IADD R5, R5, 0x1, R7 ;  /* 0x0000000105057824 */ /* 0x000fe200078e0207 */
[----:B------:R-:W-:Y:S06]  /*1b30*/  @P0 BRA `(.L_x_28) ;  /* 0x0000001c001c0947 */ /* 0x000fec0003800000 */
[----:B------:R-:W0:Y:S01]  /*1b40*/  LDC.64 R10, c[0x0][0x5c8] ;  /* 0x00017200ff0a7b82 */ /* 0x000e220000000a00 */
[----:B------:R-:W-:Y:S01]  /*1b50*/  IMAD.WIDE R14, R65, 0x80, R22 ;  /* 0x00000080410e7825 */ /* 0x000fe200078e0216 */
[----:B------:R-:W-:Y:S01]  /*1b60*/  ULDC.64 UR4, c[0x0][0x5c0] ;  /* 0x0001700000047ab9 */ /* 0x000fe20000000a00 */
[----:B------:R-:W-:Y:S02]  /*1b70*/  BSSY B0, `(.L_x_28) ;  /* 0x00001c3000007945 */ /* 0x000fe40003800000 */
[----:B------:R-:W-:Y:S02]  /*1b80*/  IMAD.IADD R66, R62, 0x1, -R3 ;  /* 0x000000013e427824 */ /* 0x000fe400078e0a03 */
[----:B------:R-:W-:Y:S02]  /*1b90*/  IMAD.IADD R64, R57, 0x1, -R64 ;  /* 0x0000000139407824 */ /* 0x000fe400078e0a40 */
[-C--:B0-----:R-:W-:Y:S02]  /*1ba0*/  IMAD R6, R15, R10.reuse, RZ ;  /* 0x0000000a0f067224 */ /* 0x081fe400078e02ff */
[----:B------:R-:W-:-:S04]  /*1bb0*/  IMAD.WIDE.U32 R4, R14, R10, R4 ;  /* 0x0000000a0e047225 */ /* 0x000fc800078e0004 */
[----:B------:R-:W-:Y:S01]  /*1bc0*/  IMAD R7, R14, R11, R6 ;  /* 0x0000000b0e077224 */ /* 0x000fe200078e0206 */
[----:B------:R-:W-:-:S03]  /*1bd0*/  IADD3 R6, P0, R4, UR4, RZ ;  /* 0x0000000404067c10 */ /* 0x000fc6000ff1e0ff */
[----:B------:R-:W-:Y:S01]  /*1be0*/  IMAD.IADD R7, R5, 0x1, R7 ;  /* 0x0000000105077824 */ /* 0x000fe200078e0207 */
[----:B------:R-:W-:-:S04]  /*1bf0*/  LEA R4, P1, R10, R6, 0x3 ;  /* 0x000000060a047211 */ /* 0x000fc800078218ff */
[----:B------:R-:W-:Y:S02]  /*1c00*/  IADD3.X R7, R7, UR5, RZ, P0, !PT ;  /* 0x0000000507077c10 */ /* 0x000fe400087fe4ff */
[----:B-----5:R-:W-:Y:S02]  /*1c10*/  ISETP.NE.AND P0, PT, R56, RZ, PT ;  /* 0x000000ff3800720c */ /* 0x020fe40003f05270 */
[----:B------:R-:W-:-:S11]  /*1c20*/  LEA.HI.X R5, R10, R7, R11, 0x3, P1 ;  /* 0x000000070a057211 */ /* 0x000fd600008f1c0b */
[----:B------:R-:W-:Y:S05]  /*1c30*/  @!P0 BRA `(.L_x_29) ;  /* 0x0000001400188947 */ /* 0x000fea0003800000 */
[----:B------:R-:W0:Y:S01]  /*1c40*/  LDC.64 R68, c[0x0][0x5b0] ;  /* 0x00016c00ff447b82 */ /* 0x000e220000000a00 */
[----:B------:R-:W-:Y:S01]  /*1c50*/  ULDC.64 UR4, c[0x0][0x5b8] ;  /* 0x00016e0000047ab9 */ /* 0x000fe20000000a00 */
[----:B------:R-:W-:Y:S01]  /*1c60*/  ISETP.GE.AND P3, PT, R64, 0x1, PT ;  /* 0x000000014000780c */ /* 0x000fe20003f66270 */
[----:B------:R-:W-:Y:S01]  /*1c70*/  IMAD R10, R12, UR4, RZ ;  /* 0x000000040c0a7c24 */ /* 0x000fe2000f8e02ff */
[----:B------:R-:W-:Y:S01]  /*1c80*/  BSSY B1, `(.L_x_30) ;  /* 0x000000e000017945 */ /* 0x000fe20003800000 */
[C---:B------:R-:W-:Y:S01]  /*1c90*/  IMAD.WIDE.U32 R20, R67.reuse, UR4, R8 ;  /* 0x0000000443147c25 */ /* 0x040fe2000f8e0008 */
[----:B------:R-:W-:Y:S02]  /*1ca0*/  ISETP.LT.OR P1, PT, R66, 0x1, !P3 ;  /* 0x000000014200780c */ /* 0x000fe40005f21670 */
[----:B------:R-:W1:Y:S01]  /*1cb0*/  LDC.64 R70, c[0x0][0x5a8] ;  /* 0x00016a00ff467b82 */ /* 0x000e620000000a00 */
[----:B------:R-:W-:Y:S02]  /*1cc0*/  IMAD R13, R67, UR5, R10 ;  /* 0x00000005430d7c24 */ /* 0x000fe4000f8e020a */
[----:B------:R-:W-:-:S02]  /*1cd0*/  IMAD.MOV.U32 R12, RZ, RZ, R20 ;  /* 0x000000ffff0c7224 */ /* 0x000fc400078e0014 */
[----:B------:R-:W-:Y:S02]  /*1ce0*/  IMAD.IADD R13, R21, 0x1, R13 ;  /* 0x00000001150d7824 */ /* 0x000fe400078e020d */
[-C--:B0-----:R-:W-:Y:S02]  /*1cf0*/  IMAD R3, R15, R68.reuse, RZ ;  /* 0x000000440f037224 */ /* 0x081fe400078e02ff */
[----:B------:R-:W-:-:S04]  /*1d00*/  IMAD.WIDE.U32 R8, R14, R68, R12 ;  /* 0x000000440e087225 */ /* 0x000fc800078e000c */
[----:B------:R-:W-:Y:S01]  /*1d10*/  IMAD R65, R14, R69, R3 ;  /* 0x000000450e417224 */ /* 0x000fe200078e0203 */
[----:B-1----:R-:W-:-:S04]  /*1d20*/  IADD3 R8, P0, R8, R70, RZ ;  /* 0x0000004608087210 */ /* 0x002fc80007f1e0ff */
[----:B------:R-:W-:Y:S01]  /*1d30*/  IADD3.X R9, R71, R9, R65, P0, !PT ;  /* 0x0000000947097210 */ /* 0x000fe200007fe441 */
[----:B------:R-:W-:Y:S08]  /*1d40*/  @P1 BRA `(.L_x_31) ;  /* 0x0000000000041947 */ /* 0x000ff00003800000 */
[----:B------:R0:W5:Y:S02]  /*1d50*/  LDG.E.U8 R63, desc[UR38][R8.64] ;  /* 0x00000026083f7981 */ /* 0x000164000c1e1100 */
.L_x_31:
[----:B------:R-:W-:Y:S05]  /*1d60*/  BSYNC B1 ;  /* 0x0000000000017941 */ /* 0x000fea0003800000 */
.L_x_30:
[----:B-----5:R-:W-:Y:S01]  /*1d70*/  LOP3.LUT R3, R63, 0xffff, RZ, 0xc0, !PT ;  /* 0x0000ffff3f037812 */ /* 0x020fe200078ec0ff */
[C---:B------:R-:W-:Y:S01]  /*1d80*/  IMAD.SHL.U32 R10, R68.reuse, 0x8, RZ ;  /* 0x00000008440a7824 */ /* 0x040fe200078e00ff */
[----:B------:R-:W-:Y:S01]  /*1d90*/  SHF.L.U64.HI R11, R68, 0x3, R69 ;  /* 0x00000003440b7819 */ /* 0x000fe20000010245 */
[----:B------:R-:W-:Y:S01]  /*1da0*/  BSSY B1, `(.L_x_32) ;  /* 0x000000e000017945 */ /* 0x000fe20003800000 */
[----:B------:R-:W-:Y:S02]  /*1db0*/  PRMT R3, R3, 0x8880, RZ ;  /* 0x0000888003037816 */ /* 0x000fe400000000ff */
[----:B------:R-:W-:Y:S01]  /*1dc0*/  ISETP.GE.AND P2, PT, R64, 0x2, PT ;  /* 0x000000024000780c */ /* 0x000fe20003f46270 */
[----:B------:R-:W-:-:S03]  /*1dd0*/  IMAD.WIDE.U32 R10, R14, R68, R10 ;  /* 0x000000440e0a7225 */ /* 0x000fc600078e000a */
[----:B------:R-:W-:Y:S01]  /*1de0*/  ISETP.LT.OR P0, PT, R66, 0x1, !P2 ;  /* 0x000000014200780c */ /* 0x000fe20005701670 */
[----:B------:R-:W-:Y:S01]  /*1df0*/  IMAD R14, R3, R56, RZ ;  /* 0x00000038030e7224 */ /* 0x000fe200078e02ff */
[----:B------:R-:W-:Y:S01]  /*1e00*/  IADD3 R10, P4, P5, R20, R70, R10 ;  /* 0x00000046140a7210 */ /* 0x000fe20007d9e00a */
[----:B------:R-:W-:Y:S02]  /*1e10*/  IMAD.IADD R15, R65, 0x1, R11 ;  /* 0x00000001410f7824 */ /* 0x000fe400078e020b */
[----:B------:R-:W-:-:S05]  /*1e20*/  @!P1 IMAD R3, R24, R19, R14 ;  /* 0x0000001318039224 */ /* 0x000fca00078e020e */
[----:B------:R1:W-:Y:S03]  /*1e30*/  @!P1 STG.E.U8 desc[UR38][R6.64], R3 ;  /* 0x0000000306009986 */ /* 0x0003e6000c101126 */
[----:B------:R-:W-:Y:S05]  /*1e40*/  @P0 BRA `(.L_x_33) ;  /* 0x00000000000c0947 */ /* 0x000fea0003800000 */
[----:B------:R-:W1:Y:S02]  /*1e50*/  LDG.E.U8 R63, desc[UR38][R8.64+0x1] ;  /* 0x00000126083f7981 */ /* 0x000e64000c1e1100 */
[----:B-1----:R-:W-:-:S05]  /*1e60*/  PRMT R3, R63, 0x8880, RZ ;  /* 0x000088803f037816 */ /* 0x002fca00000000ff */
[----:B------:R-:W-:-:S07]  /*1e70*/  IMAD R14, R3, R56, RZ ;  /* 0x00000038030e7224 */ /* 0x000fce00078e02ff */
.L_x_33:
[----:B------:R-:W-:Y:S05]  /*1e80*/  BSYNC B1 ;  /* 0x0000000000017941 */ /* 0x000fea0003800000 */
.L_x_32:
[----:B------:R-:W-:Y:S01]  /*1e90*/  ISETP.LT.OR P3, PT, R66, 0x9, !P3 ;  /* 0x000000094200780c */ /* 0x000fe20005f61670 */
[----:B------:R-:W-:Y:S01]  /*1ea0*/  @!P0 IMAD R25, R25, R19, R14 ;  /* 0x0000001319198224 */ /* 0x000fe200078e020e */
[C---:B------:R-:W-:Y:S01]  /*1eb0*/  ISETP.GE.AND P1, PT, R64.reuse, 0x9, PT ;  /* 0x000000094000780c */ /* 0x040fe20003f26270 */
[----:B------:R-:W-:Y:S01]  /*1ec0*/  BSSY B1, `(.L_x_34) ;  /* 0x000000b000017945 */ /* 0x000fe20003800000 */
[----:B------:R-:W-:Y:S02]  /*1ed0*/  IADD3.X R11, R13, R71, R15, P4, P5 ;  /* 0x000000470d0b7210 */ /* 0x000fe400027ea40f */
[----:B------:R2:W-:Y:S01]  /*1ee0*/  @!P0 STG.E.U8 desc[UR38][R6.64+0x1], R25 ;  /* 0x0000011906008986 */ /* 0x0005e2000c101126 */
[----:B------:R-:W-:Y:S02]  /*1ef0*/  ISETP.GE.AND P0, PT, R64, 0xa, PT ;  /* 0x0000000a4000780c */ /* 0x000fe40003f06270 */
[C---:B------:R-:W-:Y:S02]  /*1f00*/  ISETP.LT.OR P2, PT, R66.reuse, 0x9, !P2 ;  /* 0x000000094200780c */ /* 0x040fe40005741670 */
[----:B------:R-:W-:-:S02]  /*1f10*/  ISETP.LT.OR P5, PT, R66, 0x1, !P1 ;  /* 0x000000014200780c */ /* 0x000fc40004fa1670 */
[----:B------:R-:W-:Y:S01]  /*1f20*/  ISETP.LT.OR P4, PT, R66, 0x1, !P0 ;  /* 0x000000014200780c */ /* 0x000fe20004781670 */
[----:B------:R-:W-:-:S12]  /*1f30*/  @P3 BRA `(.L_x_35) ;  /* 0x00000000000c3947 */ /* 0x000fd80003800000 */
[----:B------:R-:W1:Y:S02]  /*1f40*/  LDG.E.U8 R63, desc[UR38][R10.64] ;  /* 0x000000260a3f7981 */ /* 0x000e64000c1e1100 */
[----:B-1----:R-:W-:-:S05]  /*1f50*/  PRMT R3, R63, 0x8880, RZ ;  /* 0x000088803f037816 */ /* 0x002fca00000000ff */
[----:B------:R-:W-:-:S07]  /*1f60*/  IMAD R14, R3, R56, RZ ;  /* 0x00000038030e7224 */ /* 0x000fce00078e02ff */
.L_x_35:
[----:B------:R-:W-:Y:S05]  /*1f70*/  BSYNC B1 ;  /* 0x0000000000017941 */ /* 0x000fea0003800000 */
.L_x_34:
[----:B-1----:R-:W-:Y:S01]  /*1f80*/  @!P3 IMAD R3, R26, R19, R14 ;  /* 0x000000131a03b224 */ /* 0x002fe200078e020e */
[----:B------:R-:W-:Y:S04]  /*1f90*/  BSSY B1, `(.L_x_36) ;  /* 0x0000006000017945 */ /* 0x000fe80003800000 */
[----:B------:R1:W-:Y:S01]  /*1fa0*/  @!P3 STG.E.U8 desc[UR38][R4.64], R3 ;  /* 0x000000030400b986 */ /* 0x0003e2000c101126 */
[----:B------:R-:W-:Y:S05]  /*1fb0*/  @P2 BRA `(.L_x_37) ;  /* 0x00000000000c2947 */ /* 0x000fea0003800000 */
[----:B------:R-:W1:Y:S02]  /*1fc0*/  LDG.E.U8 R63, desc[UR38][R10.64+0x1] ;  /* 0x000001260a3f7981 */ /* 0x000e64000c1e1100 */
[----:B-1----:R-:W-:-:S05]  /*1fd0*/  PRMT R3, R63, 0x8880, RZ ;  /* 0x000088803f037816 */ /* 0x002fca00000000ff */
[----:B------:R-:W-:-:S07]  /*1fe0*/  IMAD R14, R3, R56, RZ ;  /* 0x00000038030e7224 */ /* 0x000fce00078e02ff */
.L_x_37:
[----:B------:R-:W-:Y:S05]  /*1ff0*/  BSYNC B1 ;  /* 0x0000000000017941 */ /* 0x000fea0003800000 */
.L_x_36:
[----:B------:R-:W-:Y:S01]  /*2000*/  @!P2 IMAD R27, R27, R19, R14 ;  /* 0x000000131b1ba224 */ /* 0x000fe200078e020e */
[----:B------:R-:W-:Y:S04]  /*2010*/  BSSY B1, `(.L_x_38) ;  /* 0x0000006000017945 */ /* 0x000fe80003800000 */
[----:B------:R3:W-:Y:S01]  /*2020*/  @!P2 STG.E.U8 desc[UR38][R4.64+0x1], R27 ;  /* 0x0000011b0400a986 */ /* 0x0007e2000c101126 */
[----:B------:R-:W-:Y:S05]  /*2030*/  @P5 BRA `(.L_x_39) ;  /* 0x00000000000c5947 */ /* 0x000fea0003800000 */
[----:B------:R-:W1:Y:S02]  /*2040*/  LDG.E.U8 R63, desc[UR38][R8.64+0x8] ;  /* 0x00000826083f7981 */ /* 0x000e64000c1e1100 */
[----:B-1----:R-:W-:-:S05]  /*2050*/  PRMT R3, R63, 0x8880, RZ ;  /* 0x000088803f037816 */ /* 0x002fca00000000ff */
[----:B------:R-:W-:-:S07]  /*2060*/  IMAD R14, R3, R56, RZ ;  /* 0x00000038030e7224 */ /* 0x000fce00078e02ff */
.L_x_39:
[----:B------:R-:W-:Y:S05]  /*2070*/  BSYNC B1 ;  /* 0x0000000000017941 */ /* 0x000fea0003800000 */
.L_x_38:
[----:B-1----:R-:W-:Y:S01]  /*2080*/  @!P5 IMAD R3, R28, R19, R14 ;  /* 0x000000131c03d224 */ /* 0x002fe200078e020e */
[----:B------:R-:W-:Y:S04]  /*2090*/  BSSY B1, `(.L_x_40) ;  /* 0x0000006000017945 */ /* 0x000fe80003800000 */
[----:B------:R1:W-:Y:S01]  /*20a0*/  @!P5 STG.E.U8 desc[UR38][R6.64+0x8], R3 ;  /* 0x000008030600d986 */ /* 0x0003e2000c101126 */
[----:B------:R-:W-:Y:S05]  /*20b0*/  @P4 BRA `(.L_x_41) ;  /* 0x00000000000c4947 */ /* 0x000fea0003800000 */
[----:B------:R-:W1:Y:S02]  /*20c0*/  LDG.E.U8 R63, desc[UR38][R8.64+0x9] ;  /* 0x00000926083f7981 */ /* 0x000e64000c1e1100 */
[----:B-1----:R-:W-:-:S05]  /*20d0*/  PRMT R3, R63, 0x8880, RZ ;  /* 0x000088803f037816 */ /* 0x002fca00000000ff */
[----:B------:R-:W-:-:S07]  /*20e0*/  IMAD R14, R3, R56, RZ ;  /* 0x00000038030e7224 */ /* 0x000fce00078e02ff */
.L_x_41:
[----:B------:R-:W-:Y:S05]  /*20f0*/  BSYNC B1 ;  /* 0x0000000000017941 */ /* 0x000fea0003800000 */
.L_x_40:
[----:B------:R-:W-:Y:S01]  /*2100*/  ISETP.LT.OR P1, PT, R66, 0x9, !P1 ;  /* 0x000000094200780c */ /* 0x000fe20004f21670 */
[----:B------:R-:W-:Y:S01]  /*2110*/  @!P4 IMAD R29, R29, R19, R14 ;  /* 0x000000131d1dc224 */ /* 0x000fe200078e020e */
[C---:B------:R-:W-:Y:S01]  /*2120*/  ISETP.GE.AND P3, PT, R64.reuse, 0x11, PT ;  /* 0x000000114000780c */ /* 0x040fe20003f66270 */
[----:B------:R-:W-:Y:S01]  /*2130*/  BSSY B1, `(.L_x_42) ;  /* 0x000000a000017945 */ /* 0x000fe20003800000 */
[----:B------:R-:W-:Y:S02]  /*2140*/  ISETP.GE.AND P2, PT, R64, 0x12, PT ;  /* 0x000000124000780c */ /* 0x000fe40003f46270 */
[----:B------:R4:W-:Y:S01]  /*2150*/  @!P4 STG.E.U8 desc[UR38][R6.64+0x9], R29 ;  /* 0x0000091d0600c986 */ /* 0x0009e2000c101126 */
[C---:B------:R-:W-:Y:S02]  /*2160*/  ISETP.LT.OR P0, PT, R66.reuse, 0x9, !P0 ;  /* 0x000000094200780c */ /* 0x040fe40004701670 */
[C---:B------:R-:W-:Y:S02]  /*2170*/  ISETP.LT.OR P5, PT, R66.reuse, 0x1, !P3 ;  /* 0x000000014200780c */ /* 0x040fe40005fa1670 */
[----:B------:R-:W-:-:S02]  /*2180*/  ISETP.LT.OR P4, PT, R66, 0x1, !P2 ;  /* 0x000000014200780c */ /* 0x000fc40005781670 */
[----:B------:R-:W-:Y:S11]  /*2190*/  @P1 BRA `(.L_x_43) ;  /* 0x00000000000c1947 */ /* 0x000ff60003800000 */
[----:B------:R-:W1:Y:S02]  /*21a0*/  LDG.E.U8 R63, desc[UR38][R10.64+0x8] ;  /* 0x000008260a3f7981 */ /* 0x000e64000c1e1100 */
[----:B-1----:R-:W-:-:S05]  /*21b0*/  PRMT R3, R63, 0x8880, RZ ;  /* 0x000088803f037816 */ /* 0x002fca00000000ff */
[----:B------:R-:W-:-:S07]  /*21c0*/  IMAD R14, R3, R56, RZ ;  /* 0x00000038030e7224 */ /* 0x000fce00078e02ff */
.L_x_43:
[----:B------:R-:W-:Y:S05]  /*21d0*/  BSYNC B1 ;  /* 0x0000000000017941 */ /* 0x000fea0003800000 */
.L_x_42:
[----:B-1----:R-:W-:Y:S01]  /*21e0*/  @!P1 IMAD R3, R30, R19, R14 ;  /* 0x000000131e039224 */ /* 0x002fe200078e020e */
[----:B------:R-:W-:Y:S04]  /*21f0*/  BSSY B1, `(.L_x_44) ;  /* 0x0000006000017945 */ /* 0x000fe80003800000 */
[----:B------:R1:W-:Y:S01]  /*2200*/  @!P1 STG.E.U8 desc[UR38][R4.64+0x8], R3 ;  /* 0x0000080304009986 */ /* 0x0003e2000c101126 */
[----:B------:R-:W-:Y:S05]  /*2210*/  @P0 BRA `(.L_x_45) ;  /* 0x00000000000c0947 */ /* 0x000fea0003800000 */
[----:B------:R-:W1:Y:S02]  /*2220*/  LDG.E.U8 R63, desc[UR38][R10.64+0x9] ;  /* 0x000009260a3f7981 */ /* 0x000e64000c1e1100 */
[----:B-1----:R-:W-:-:S05]  /*2230*/  PRMT R3, R63, 0x8880, RZ ;  /* 0x000088803f037816 */ /* 0x002fca00000000ff */
[----:B------:R-:W-:-:S07]  /*2240*/  IMAD R14, R3, R56, RZ ;  /* 0x00000038030e7224 */ /* 0x000fce00078e02ff */
.L_x_45:
[----:B------:R-:W-:Y:S05]  /*2250*/  BSYNC B1 ;  /* 0x0000000000017941 */ /* 0x000fea0003800000 */
.L_x_44:
[----:B------:R-:W-:Y:S01]  /*2260*/  @!P0 IMAD R31, R31, R19, R14 ;  /* 0x000000131f1f8224 */ /* 0x000fe200078e020e */
[----:B------:R-:W-:Y:S04]  /*2270*/  BSSY B1, `(.L_x_46) ;  /* 0x0000006000017945 */ /* 0x000fe80003800000 */
[----:B------:R0:W-:Y:S01]  /*2280*/  @!P0 STG.E.U8 desc[UR38][R4.64+0x9], R31 ;  /* 0x0000091f04008986 */ /* 0x0001e2000c101126 */
[----:B------:R-:W-:Y:S05]  /*2290*/  @P5 BRA `(.L_x_47) ;  /* 0x00000000000c5947 */ /* 0x000fea0003800000 */
[----:B------:R-:W1:Y:S02]  /*22a0*/  LDG.E.U8 R63, desc[UR38][R8.64+0x10] ;  /* 0x00001026083f7981 */ /* 0x000e64000c1e1100 */
[----:B-1----:R-:W-:-:S05]  /*22b0*/  PRMT R3, R63, 0x8880, RZ ;  /* 0x000088803f037816 */ /* 0x002fca00000000ff */
[----:B------:R-:W-:-:S07]  /*22c0*/  IMAD R14, R3, R56, RZ ;  /* 0x00000038030e7224 */ /* 0x000fce00078e02ff */
.L_x_47:
[----:B------:R-:W-:Y:S05]  /*22d0*/  BSYNC B1 ;  /* 0x0000000000017941 */ /* 0x000fea0003800000 */
.L_x_46:
[----:B-1----:R-:W-:Y:S01]  /*22e0*/  @!P5 IMAD R3, R32, R19, R14 ;  /* 0x000000132003d224 */ /* 0x002fe200078e020e */
[----:B------:R-:W-:Y:S04]  /*22f0*/  BSSY B1, `(.L_x_48) ;  /* 0x0000006000017945 */ /* 0x000fe80003800000 */
[----:B------:R1:W-:Y:S01]  /*2300*/  @!P5 STG.E.U8 desc[UR38][R6.64+0x10], R3 ;  /* 0x000010030600d986 */ /* 0x0003e2000c101126 */
[----:B------:R-:W-:Y:S05]  /*2310*/  @P4 BRA `(.L_x_49) ;  /* 0x00000000000c4947 */ /* 0x000fea0003800000 */
[----:B------:R-:W1:Y:S02]  /*2320*/  LDG.E.U8 R63, desc[UR38][R8.64+0x11] ;  /* 0x00001126083f7981 */ /* 0x000e64000c1e1100 */
[----:B-1----:R-:W-:-:S05]  /*2330*/  PRMT R3, R63, 0x8880, RZ ;  /* 0x000088803f037816 */ /* 0x002fca00000000ff */
[----:B------:R-:W-:-:S07]  /*2340*/  IMAD R14, R3, R56, RZ ;  /* 0x00000038030e7224 */ /* 0x000fce00078e02ff */
.L_x_49:
[----:B------:R-:W-:Y:S05]  /*2350*/  BSYNC B1 ;  /* 0x0000000000017941 */ /* 0x000fea0003800000 */
.L_x_48:
        /* <DEDUP_REMOVED lines=13> */
.L_x_51:
[----:B------:R-:W-:Y:S05]  /*2430*/  BSYNC B1 ;  /* 0x0000000000017941 */ /* 0x000fea0003800000 */
.L_x_50:
[----:B-1----:R-:W-:Y:S01]  /*2440*/  @!P3 IMAD R3, R34, R19, R14 ;  /* 0x000000132203b224 */ /* 0x002fe200078e020e */
[----:B------:R-:W-:Y:S04]  /*2450*/  BSSY B1, `(.L_x_52) ;  /* 0x0000006000017945 */ /* 0x000fe80003800000 */
[----:B------:R1:W-:Y:S01]  /*2460*/  @!P3 STG.E.U8 desc[UR38][R4.64+0x10], R3 ;  /* 0x000010030400b986 */ /* 0x0003e2000c101126 */
[----:B------:R-:W-:Y:S05]  /*2470*/  @P2 BRA `(.L_x_53) ;  /* 0x00000000000c2947 */ /* 0x000fea0003800000 */
[----:B------:R-:W1:Y:S02]  /*2480*/  LDG.E.U8 R63, desc[UR38][R10.64+0x11] ;  /* 0x000011260a3f7981 */ /* 0x000e64000c1e1100 */
[----:B-1----:R-:W-:-:S05]  /*2490*/  PRMT R3, R63, 0x8880, RZ ;  /* 0x000088803f037816 */ /* 0x002fca00000000ff */
[----:B------:R-:W-:-:S07]  /*24a0*/  IMAD R14, R3, R56, RZ ;  /* 0x00000038030e7224 */ /* 0x000fce00078e02ff */
.L_x_53:
[----:B------:R-:W-:Y:S05]  /*24b0*/  BSYNC B1 ;  /* 0x0000000000017941 */ /* 0x000fea0003800000 */
.L_x_52:
[----:B------:R-:W-:Y:S01]  /*24c0*/  @!P2 IMAD R35, R35, R19, R14 ;  /* 0x000000132323a224 */ /* 0x000fe200078e020e */
[----:B------:R-:W-:Y:S04]  /*24d0*/  BSSY B1, `(.L_x_54) ;  /* 0x0000006000017945 */ /* 0x000fe80003800000 */
[----:B------:R0:W-:Y:S01]  /*24e0*/  @!P2 STG.E.U8 desc[UR38][R4.64+0x11], R35 ;  /* 0x000011230400a986 */ /* 0x0001e2000c101126 */
[----:B------:R-:W-:Y:S05]  /*24f0*/  @P5 BRA `(.L_x_55) ;  /* 0x00000000000c5947 */ /* 0x000fea0003800000 */
[----:B------:R-:W1:Y:S02]  /*2500*/  LDG.E.U8 R63, desc[UR38][R8.64+0x18] ;  /* 0x00001826083f7981 */ /* 0x000e64000c1e1100 */
[----:B-1----:R-:W-:-:S05]  /*2510*/  PRMT R3, R63, 0x8880, RZ ;  /* 0x000088803f037816 */ /* 0x002fca00000000ff */
[----:B------:R-:W-:-:S07]  /*2520*/  IMAD R14, R3, R56, RZ ;  /* 0x00000038030e7224 */ /* 0x000fce00078e02ff */
.L_x_55:
[----:B------:R-:W-:Y:S05]  /*2530*/  BSYNC B1 ;  /* 0x0000000000017941 */ /* 0x000fea0003800000 */
.L_x_54:
[----:B-1----:R-:W-:Y:S01]  /*2540*/  @!P5 IMAD R3, R36, R19, R14 ;  /* 0x000000132403d224 */ /* 0x002fe200078e020e */
[----:B------:R-:W-:Y:S04]  /*2550*/  BSSY B1, `(.L_x_56) ;  /* 0x0000006000017945 */ /* 0x000fe80003800000 */
[----:B------:R1:W-:Y:S01]  /*2560*/  @!P5 STG.E.U8 desc[UR38][R6.64+0x18], R3 ;  /* 0x000018030600d986 */ /* 0x0003e2000c101126 */
[----:B------:R-:W-:Y:S05]  /*2570*/  @P4 BRA `(.L_x_57) ;  /* 0x00000000000c4947 */ /* 0x000fea0003800000 */
[----:B------:R-:W1:Y:S02]  /*2580*/  LDG.E.U8 R63, desc[UR38][R8.64+0x19] ;  /* 0x00001926083f7981 */ /* 0x000e64000c1e1100 */
[----:B-1----:R-:W-:-:S05]  /*2590*/  PRMT R3, R63, 0x8880, RZ ;  /* 0x000088803f037816 */ /* 0x002fca00000000ff */
[----:B------:R-:W-:-:S07]  /*25a0*/  IMAD R14, R3, R56, RZ ;  /* 0x00000038030e7224 */ /* 0x000fce00078e02ff */
.L_x_57:
[----:B------:R-:W-:Y:S05]  /*25b0*/  BSYNC B1 ;  /* 0x0000000000017941 */ /* 0x000fea0003800000 */
.L_x_56:
        /* <DEDUP_REMOVED lines=13> */
.L_x_59:
[----:B------:R-:W-:Y:S05]  /*2690*/  BSYNC B1 ;  /* 0x0000000000017941 */ /* 0x000fea0003800000 */
.L_x_58:
[----:B-1----:R-:W-:Y:S01]  /*26a0*/  @!P1 IMAD R3, R38, R19, R14 ;  /* 0x0000001326039224 */ /* 0x002fe200078e020e */
[----:B------:R-:W-:Y:S04]  /*26b0*/  BSSY B1, `(.L_x_60) ;  /* 0x0000006000017945 */ /* 0x000fe80003800000 */
[----:B------:R1:W-:Y:S01]  /*26c0*/  @!P1 STG.E.U8 desc[UR38][R4.64+0x18], R3 ;  /* 0x0000180304009986 */ /* 0x0003e2000c101126 */
[----:B------:R-:W-:Y:S05]  /*26d0*/  @P4 BRA `(.L_x_61) ;  /* 0x00000000000c4947 */ /* 0x000fea0003800000 */
[----:B------:R-:W1:Y:S02]  /*26e0*/  LDG.E.U8 R63, desc[UR38][R10.64+0x19] ;  /* 0x000019260a3f7981 */ /* 0x000e64000c1e1100 */
[----:B-1----:R-:W-:-:S05]  /*26f0*/  PRMT R3, R63, 0x8880, RZ ;  /* 0x000088803f037816 */ /* 0x002fca00000000ff */
[----:B------:R-:W-:-:S07]  /*2700*/  IMAD R14, R3, R56, RZ ;  /* 0x00000038030e7224 */ /* 0x000fce00078e02ff */
.L_x_61:
[----:B------:R-:W-:Y:S05]  /*2710*/  BSYNC B1 ;  /* 0x0000000000017941 */ /* 0x000fea0003800000 */
.L_x_60:
[----:B------:R-:W-:Y:S01]  /*2720*/  @!P4 IMAD R39, R39, R19, R14 ;  /* 0x000000132727c224 */ /* 0x000fe200078e020e */
[----:B------:R-:W-:Y:S04]  /*2730*/  BSSY B1, `(.L_x_62) ;  /* 0x0000006000017945 */ /* 0x000fe80003800000 */
[----:B------:R0:W-:Y:S01]  /*2740*/  @!P4 STG.E.U8 desc[UR38][R4.64+0x19], R39 ;  /* 0x000019270400c986 */ /* 0x0001e2000c101126 */
[----:B------:R-:W-:Y:S05]  /*2750*/  @P5 BRA `(.L_x_63) ;  /* 0x00000000000c5947 */ /* 0x000fea0003800000 */
[----:B------:R-:W1:Y:S02]  /*2760*/  LDG.E.U8 R63, desc[UR38][R8.64+0x20] ;  /* 0x00002026083f7981 */ /* 0x000e64000c1e1100 */
[----:B-1----:R-:W-:-:S05]  /*2770*/  PRMT R3, R63, 0x8880, RZ ;  /* 0x000088803f037816 */ /* 0x002fca00000000ff */
[----:B------:R-:W-:-:S07]  /*2780*/  IMAD R14, R3, R56, RZ ;  /* 0x00000038030e7224 */ /* 0x000fce00078e02ff */
.L_x_63:
[----:B------:R-:W-:Y:S05]  /*2790*/  BSYNC B1 ;  /* 0x0000000000017941 */ /* 0x000fea0003800000 */
.L_x_62:
[----:B-1----:R-:W-:Y:S01]  /*27a0*/  @!P5 IMAD R3, R40, R19, R14 ;  /* 0x000000132803d224 */ /* 0x002fe200078e020e */
[----:B------:R-:W-:Y:S04]  /*27b0*/  BSSY B1, `(.L_x_64) ;  /* 0x0000006000017945 */ /* 0x000fe80003800000 */
[----:B------:R1:W-:Y:S01]  /*27c0*/  @!P5 STG.E.U8 desc[UR38][R6.64+0x20], R3 ;  /* 0x000020030600d986 */ /* 0x0003e2000c101126 */
[----:B------:R-:W-:Y:S05]  /*27d0*/  @P0 BRA `(.L_x_65) ;  /* 0x00000000000c0947 */ /* 0x000fea0003800000 */
[----:B------:R-:W1:Y:S02]  /*27e0*/  LDG.E.U8 R63, desc[UR38][R8.64+0x21] ;  /* 0x00002126083f7981 */ /* 0x000e64000c1e1100 */
[----:B-1----:R-:W-:-:S05]  /*27f0*/  PRMT R3, R63, 0x8880, RZ ;  /* 0x000088803f037816 */ /* 0x002fca00000000ff */
[----:B------:R-:W-:-:S07]  /*2800*/  IMAD R14, R3, R56, RZ ;  /* 0x00000038030e7224 */ /* 0x000fce00078e02ff */
.L_x_65:
[----:B------:R-:W-:Y:S05]  /*2810*/  BSYNC B1 ;  /* 0x0000000000017941 */ /* 0x000fea0003800000 */
.L_x_64:
        /* <DEDUP_REMOVED lines=13> */
.L_x_67:
[----:B------:R-:W-:Y:S05]  /*28f0*/  BSYNC B1 ;  /* 0x0000000000017941 */ /* 0x000fea0003800000 */
.L_x_66:
[----:B-1----:R-:W-:Y:S01]  /*2900*/  @!P3 IMAD R3, R42, R19, R14 ;  /* 0x000000132a03b224 */ /* 0x002fe200078e020e */
[----:B------:R-:W-:Y:S04]  /*2910*/  BSSY B1, `(.L_x_68) ;  /* 0x0000006000017945 */ /* 0x000fe80003800000 */
[----:B------:R1:W-:Y:S01]  /*2920*/  @!P3 STG.E.U8 desc[UR38][R4.64+0x20], R3 ;  /* 0x000020030400b986 */ /* 0x0003e2000c101126 */
[----:B------:R-:W-:Y:S05]  /*2930*/  @P2 BRA `(.L_x_69) ;  /* 0x00000000000c2947 */ /* 0x000fea0003800000 */
[----:B------:R-:W1:Y:S02]  /*2940*/  LDG.E.U8 R63, desc[UR38][R10.64+0x21] ;  /* 0x000021260a3f7981 */ /* 0x000e64000c1e1100 */
[----:B-1----:R-:W-:-:S05]  /*2950*/  PRMT R3, R63, 0x8880, RZ ;  /* 0x000088803f037816 */ /* 0x002fca00000000ff */
[----:B------:R-:W-:-:S07]  /*2960*/  IMAD R14, R3, R56, RZ ;  /* 0x00000038030e7224 */ /* 0x000fce00078e02ff */
.L_x_69:
[----:B------:R-:W-:Y:S05]  /*2970*/  BSYNC B1 ;  /* 0x0000000000017941 */ /* 0x000fea0003800000 */
.L_x_68:
[----:B------:R-:W-:Y:S01]  /*2980*/  @!P2 IMAD R43, R43, R19, R14 ;  /* 0x000000132b2ba224 */ /* 0x000fe200078e020e */
[----:B------:R-:W-:Y:S04]  /*2990*/  BSSY B1, `(.L_x_70) ;  /* 0x0000006000017945 */ /* 0x000fe80003800000 */
[----:B------:R0:W-:Y:S01]  /*29a0*/  @!P2 STG.E.U8 desc[UR38][R4.64+0x21], R43 ;  /* 0x0000212b0400a986 */ /* 0x0001e2000c101126 */
[----:B------:R-:W-:Y:S05]  /*29b0*/  @P0 BRA `(.L_x_71) ;  /* 0x00000000000c0947 */ /* 0x000fea0003800000 */
[----:B------:R-:W1:Y:S02]  /*29c0*/  LDG.E.U8 R63, desc[UR38][R8.64+0x28] ;  /* 0x00002826083f7981 */ /* 0x000e64000c1e1100 */
[----:B-1----:R-:W-:-:S05]  /*29d0*/  PRMT R3, R63, 0x8880, RZ ;  /* 0x000088803f037816 */ /* 0x002fca00000000ff */
[----:B------:R-:W-:-:S07]  /*29e0*/  IMAD R14, R3, R56, RZ ;  /* 0x00000038030e7224 */ /* 0x000fce00078e02ff */
.L_x_71:
[----:B------:R-:W-:Y:S05]  /*29f0*/  BSYNC B1 ;  /* 0x0000000000017941 */ /* 0x000fea0003800000 */
.L_x_70:
[----:B-1----:R-:W-:Y:S01]  /*2a00*/  @!P0 IMAD R3, R44, R19, R14 ;  /* 0x000000132c038224 */ /* 0x002fe200078e020e */
[----:B------:R-:W-:Y:S04]  /*2a10*/  BSSY B1, `(.L_x_72) ;  /* 0x0000006000017945 */ /* 0x000fe80003800000 */
[----:B------:R1:W-:Y:S01]  /*2a20*/  @!P0 STG.E.U8 desc[UR38][R6.64+0x28], R3 ;  /* 0x0000280306008986 */ /* 0x0003e2000c101126 */
[----:B------:R-:W-:Y:S05]  /*2a30*/  @P5 BRA `(.L_x_73) ;  /* 0x00000000000c5947 */ /* 0x000fea0003800000 */
[----:B------:R-:W1:Y:S02]  /*2a40*/  LDG.E.U8 R63, desc[UR38][R8.64+0x29] ;  /* 0x00002926083f7981 */ /* 0x000e64000c1e1100 */
[----:B-1----:R-:W-:-:S05]  /*2a50*/  PRMT R3, R63, 0x8880, RZ ;  /* 0x000088803f037816 */ /* 0x002fca00000000ff */
[----:B------:R-:W-:-:S07]  /*2a60*/  IMAD R14, R3, R56, RZ ;  /* 0x00000038030e7224 */ /* 0x000fce00078e02ff */
.L_x_73:
[----:B------:R-:W-:Y:S05]  /*2a70*/  BSYNC B1 ;  /* 0x0000000000017941 */ /* 0x000fea0003800000 */
.L_x_72:
        /* <DEDUP_REMOVED lines=13> */
.L_x_75:
[----:B------:R-:W-:Y:S05]  /*2b50*/  BSYNC B1 ;  /* 0x0000000000017941 */ /* 0x000fea0003800000 */
.L_x_74:
[----:B-1----:R-:W-:Y:S01]  /*2b60*/  @!P4 IMAD R3, R46, R19, R14 ;  /* 0x000000132e03c224 */ /* 0x002fe200078e020e */
[----:B------:R-:W-:Y:S04]  /*2b70*/  BSSY B1, `(.L_x_76) ;  /* 0x0000006000017945 */ /* 0x000fe80003800000 */
[----:B------:R1:W-:Y:S01]  /*2b80*/  @!P4 STG.E.U8 desc[UR38][R4.64+0x28], R3 ;  /* 0x000028030400c986 */ /* 0x0003e2000c101126 */
[----:B------:R-:W-:Y:S05]  /*2b90*/  @P1 BRA `(.L_x_77) ;  /* 0x00000000000c1947 */ /* 0x000fea0003800000 */
[----:B------:R-:W1:Y:S02]  /*2ba0*/  LDG.E.U8 R63, desc[UR38][R10.64+0x29] ;  /* 0x000029260a3f7981 */ /* 0x000e64000c1e1100 */
[----:B-1----:R-:W-:-:S05]  /*2bb0*/  PRMT R3, R63, 0x8880, RZ ;  /* 0x000088803f037816 */ /* 0x002fca00000000ff */
[----:B------:R-:W-:-:S07]  /*2bc0*/  IMAD R14, R3, R56, RZ ;  /* 0x00000038030e7224 */ /* 0x000fce00078e02ff */
.L_x_77:
[----:B------:R-:W-:Y:S05]  /*2bd0*/  BSYNC B1 ;  /* 0x0000000000017941 */ /* 0x000fea0003800000 */
.L_x_76:
[----:B------:R-:W-:Y:S01]  /*2be0*/  @!P1 IMAD R47, R47, R19, R14 ;  /* 0x000000132f2f9224 */ /* 0x000fe200078e020e */
[----:B------:R-:W-:Y:S04]  /*2bf0*/  BSSY B1, `(.L_x_78) ;  /* 0x0000006000017945 */ /* 0x000fe80003800000 */
[----:B------:R0:W-:Y:S01]  /*2c00*/  @!P1 STG.E.U8 desc[UR38][R4.64+0x29], R47 ;  /* 0x0000292f04009986 */ /* 0x0001e2000c101126 */
[----:B------:R-:W-:Y:S05]  /*2c10*/  @P3 BRA `(.L_x_79) ;  /* 0x00000000000c3947 */ /* 0x000fea0003800000 */
[----:B------:R-:W1:Y:S02]  /*2c20*/  LDG.E.U8 R63, desc[UR38][R8.64+0x30] ;  /* 0x00003026083f7981 */ /* 0x000e64000c1e1100 */
[----:B-1----:R-:W-:-:S05]  /*2c30*/  PRMT R3, R63, 0x8880, RZ ;  /* 0x000088803f037816 */ /* 0x002fca00000000ff */
[----:B------:R-:W-:-:S07]  /*2c40*/  IMAD R14, R3, R56, RZ ;  /* 0x00000038030e7224 */ /* 0x000fce00078e02ff */
.L_x_79:
[----:B------:R-:W-:Y:S05]  /*2c50*/  BSYNC B1 ;  /* 0x0000000000017941 */ /* 0x000fea0003800000 */
.L_x_78:
[----:B-1----:R-:W-:Y:S01]  /*2c60*/  @!P3 IMAD R3, R48, R19, R14 ;  /* 0x000000133003b224 */ /* 0x002fe200078e020e */
[----:B------:R-:W-:Y:S04]  /*2c70*/  BSSY B1, `(.L_x_80) ;  /* 0x0000006000017945 */ /* 0x000fe80003800000 */
[----:B------:R1:W-:Y:S01]  /*2c80*/  @!P3 STG.E.U8 desc[UR38][R6.64+0x30], R3 ;  /* 0x000030030600b986 */ /* 0x0003e2000c101126 */
[----:B------:R-:W-:Y:S05]  /*2c90*/  @P5 BRA `(.L_x_81) ;  /* 0x00000000000c5947 */ /* 0x000fea0003800000 */
[----:B------:R-:W1:Y:S02]  /*2ca0*/  LDG.E.U8 R63, desc[UR38][R8.64+0x31] ;  /* 0x00003126083f7981 */ /* 0x000e64000c1e1100 */
[----:B-1----:R-:W-:-:S05]  /*2cb0*/  PRMT R3, R63, 0x8880, RZ ;  /* 0x000088803f037816 */ /* 0x002fca00000000ff */
[----:B------:R-:W-:-:S07]  /*2cc0*/  IMAD R14, R3, R56, RZ ;  /* 0x00000038030e7224 */ /* 0x000fce00078e02ff */
.L_x_81:
[----:B------:R-:W-:Y:S05]  /*2cd0*/  BSYNC B1 ;  /* 0x0000000000017941 */ /* 0x000fea0003800000 */
.L_x_80:
        /* <DEDUP_REMOVED lines=9> */
[----:B------:R-:W-:Y:S01]  /*2d70*/  ISETP.LT.OR P3, PT, R66, 0x9, !P3 ;  /* 0x000000094200780c */ /* 0x000fe20005f61670 */
[----:B------:R-:W-:-:S12]  /*2d80*/  @P2 BRA `(.L_x_83) ;  /* 0x00000000000c2947 */ /* 0x000fd80003800000 */
[----:B------:R-:W1:Y:S02]  /*2d90*/  LDG.E.U8 R63, desc[UR38][R10.64+0x30] ;  /* 0x000030260a3f7981 */ /* 0x000e64000c1e1100 */
[----:B-1----:R-:W-:-:S05]  /*2da0*/  PRMT R3, R63, 0x8880, RZ ;  /* 0x000088803f037816 */ /* 0x002fca00000000ff */
[----:B------:R-:W-:-:S07]  /*2db0*/  IMAD R14, R3, R56, RZ ;  /* 0x00000038030e7224 */ /* 0x000fce00078e02ff */
.L_x_83:
[----:B------:R-:W-:Y:S05]  /*2dc0*/  BSYNC B1 ;  /* 0x0000000000017941 */ /* 0x000fea0003800000 */
.L_x_82:
[----:B-1----:R-:W-:Y:S01]  /*2dd0*/  @!P2 IMAD R3, R50, R19, R14 ;  /* 0x000000133203a224 */ /* 0x002fe200078e020e */
[----:B------:R-:W-:Y:S04]  /*2de0*/  BSSY B1, `(.L_x_84) ;  /* 0x0000006000017945 */ /* 0x000fe80003800000 */
[----:B------:R1:W-:Y:S01]  /*2df0*/  @!P2 STG.E.U8 desc[UR38][R4.64+0x30], R3 ;  /* 0x000030030400a986 */ /* 0x0003e2000c101126 */
[----:B------:R-:W-:Y:S05]  /*2e00*/  @P0 BRA `(.L_x_85) ;  /* 0x00000000000c0947 */ /* 0x000fea0003800000 */
[----:B------:R-:W1:Y:S02]  /*2e10*/  LDG.E.U8 R63, desc[UR38][R10.64+0x31] ;  /* 0x000031260a3f7981 */ /* 0x000e64000c1e1100 */
[----:B-1----:R-:W-:-:S05]  /*2e20*/  PRMT R3, R63, 0x8880, RZ ;  /* 0x000088803f037816 */ /* 0x002fca00000000ff */
[----:B------:R-:W-:-:S07]  /*2e30*/  IMAD R14, R3, R56, RZ ;  /* 0x00000038030e7224 */ /* 0x000fce00078e02ff */
.L_x_85:
[----:B------:R-:W-:Y:S05]  /*2e40*/  BSYNC B1 ;  /* 0x0000000000017941 */ /* 0x000fea0003800000 */
.L_x_84:
[----:B------:R-:W-:Y:S01]  /*2e50*/  @!P0 IMAD R51, R51, R19, R14 ;  /* 0x0000001333338224 */ /* 0x000fe200078e020e */
[----:B------:R-:W-:Y:S04]  /*2e60*/  BSSY B1, `(.L_x_86) ;  /* 0x0000006000017945 */ /* 0x000fe80003800000 */
[----:B------:R0:W-:Y:S01]  /*2e70*/  @!P0 STG.E.U8 desc[UR38][R4.64+0x31], R51 ;  /* 0x0000313304008986 */ /* 0x0001e2000c101126 */
[----:B------:R-:W-:Y:S05]  /*2e80*/  @P5 BRA `(.L_x_87) ;  /* 0x00000000000c5947 */ /* 0x000fea0003800000 */
[----:B------:R-:W1:Y:S02]  /*2e90*/  LDG.E.U8 R63, desc[UR38][R8.64+0x38] ;  /* 0x00003826083f7981 */ /* 0x000e64000c1e1100 */
[----:B-1----:R-:W-:-:S05]  /*2ea0*/  PRMT R3, R63, 0x8880, RZ ;  /* 0x000088803f037816 */ /* 0x002fca00000000ff */
[----:B------:R-:W-:-:S07]  /*2eb0*/  IMAD R14, R3, R56, RZ ;  /* 0x00000038030e7224 */ /* 0x000fce00078e02ff */
.L_x_87:
[----:B------:R-:W-:Y:S05]  /*2ec0*/  BSYNC B1 ;  /* 0x0000000000017941 */ /* 0x000fea0003800000 */
.L_x_86:
[----:B-1----:R-:W-:Y:S01]  /*2ed0*/  @!P5 IMAD R3, R52, R19, R14 ;  /* 0x000000133403d224 */ /* 0x002fe200078e020e */
[----:B------:R-:W-:Y:S04]  /*2ee0*/  BSSY B1, `(.L_x_88) ;  /* 0x0000006000017945 */ /* 0x000fe80003800000 */
[----:B------:R1:W-:Y:S01]  /*2ef0*/  @!P5 STG.E.U8 desc[UR38][R6.64+0x38], R3 ;  /* 0x000038030600d986 */ /* 0x0003e2000c101126 */
[----:B------:R-:W-:Y:S05]  /*2f00*/  @P4 BRA `(.L_x_89) ;  /* 0x00000000000c4947 */ /* 0x000fea0003800000 */
[----:B------:R-:W1:Y:S02]  /*2f10*/  LDG.E.U8 R63, desc[UR38][R8.64+0x39] ;  /* 0x00003926083f7981 */ /* 0x000e64000c1e1100 */
[----:B-1----:R-:W-:-:S05]  /*2f20*/  PRMT R3, R63, 0x8880, RZ ;  /* 0x000088803f037816 */ /* 0x002fca00000000ff */
[----:B------:R-:W-:-:S07]  /*2f30*/  IMAD R14, R3, R56, RZ ;  /* 0x00000038030e7224 */ /* 0x000fce00078e02ff */
.L_x_89:
[----:B------:R-:W-:Y:S05]  /*2f40*/  BSYNC B1 ;  /* 0x0000000000017941 */ /* 0x000fea0003800000 */
.L_x_88:
[----:B------:R-:W-:Y:S01]  /*2f50*/  @!P4 IMAD R53, R53, R19, R14 ;  /* 0x000000133535c224 */ /* 0x000fe200078e020e */
[----:B------:R-:W-:Y:S04]  /*2f60*/  BSSY B1, `(.L_x_90) ;  /* 0x0000006000017945 */ /* 0x000fe80003800000 */
[----:B------:R0:W-:Y:S01]  /*2f70*/  @!P4 STG.E.U8 desc[UR38][R6.64+0x39], R53 ;  /* 0x000039350600c986 */ /* 0x0001e2000c101126 */
[----:B------:R-:W-:Y:S05]  /*2f80*/  @P3 BRA `(.L_x_91) ;  /* 0x00000000000c3947 */ /* 0x000fea0003800000 */
[----:B------:R-:W1:Y:S02]  /*2f90*/  LDG.E.U8 R63, desc[UR38][R10.64+0x38] ;  /* 0x000038260a3f7981 */ /* 0x000e64000c1e1100 */
[----:B-1----:R-:W-:-:S05]  /*2fa0*/  PRMT R3, R63, 0x8880, RZ ;  /* 0x000088803f037816 */ /* 0x002fca00000000ff */
[----:B------:R-:W-:-:S07]  /*2fb0*/  IMAD R14, R3, R56, RZ ;  /* 0x00000038030e7224 */ /* 0x000fce00078e02ff */
.L_x_91:
[----:B------:R-:W-:Y:S05]  /*2fc0*/  BSYNC B1 ;  /* 0x0000000000017941 */ /* 0x000fea0003800000 */
.L_x_90:
[----:B-1----:R-:W-:Y:S01]  /*2fd0*/  @!P3 IMAD R3, R54, R19, R14 ;  /* 0x000000133603b224 */ /* 0x002fe200078e020e */
[----:B------:R-:W-:Y:S01]  /*2fe0*/  ISETP.LT.OR P1, PT, R66, 0x9, !P1 ;  /* 0x000000094200780c */ /* 0x000fe20004f21670 */
[----:B------:R-:W-:Y:S03]  /*2ff0*/  BSSY B1, `(.L_x_92) ;  /* 0x0000006000017945 */ /* 0x000fe60003800000 */
[----:B------:R1:W-:Y:S09]  /*3000*/  @!P3 STG.E.U8 desc[UR38][R4.64+0x38], R3 ;  /* 0x000038030400b986 */ /* 0x0003f2000c101126 */
[----:B------:R-:W-:Y:S05]  /*3010*/  @P1 BRA `(.L_x_93) ;  /* 0x00000000000c1947 */ /* 0x000fea0003800000 */
[----:B------:R-:W1:Y:S02]  /*3020*/  LDG.E.U8 R63, desc[UR38][R10.64+0x39] ;  /* 0x000039260a3f7981 */ /* 0x000e64000c1e1100 */
[----:B-1----:R-:W-:-:S05]  /*3030*/  PRMT R3, R63, 0x8880, RZ ;  /* 0x000088803f037816 */ /* 0x002fca00000000ff */
[----:B------:R-:W-:-:S07]  /*3040*/  IMAD R14, R3, R56, RZ ;  /* 0x00000038030e7224 */ /* 0x000fce00078e02ff */
.L_x_93:
[----:B------:R-:W-:Y:S05]  /*3050*/  BSYNC B1 ;  /* 0x0000000000017941 */ /* 0x000fea0003800000 */
.L_x_92:
[----:B------:R-:W-:Y:S01]  /*3060*/  IMAD R55, R55, R19, R14 ;  /* 0x0000001337377224 */ /* 0x000fe200078e020e */
[----:B------:R-:W-:Y:S06]  /*3070*/  @P1 BRA `(.L_x_94) ;  /* 0x0000000400c81947 */ /* 0x000fec0003800000 */
[----:B------:R0:W-:Y:S01]  /*3080*/  STG.E.U8 desc[UR38][R4.64+0x39], R55 ;  /* 0x0000393704007986 */ /* 0x0001e2000c101126 */
[----:B------:R-:W-:Y:S05]  /*3090*/  BRA `(.L_x_94) ;  /* 0x0000000400c07947 */ /* 0x000fea0003800000 */
.L_x_29:
[C---:B------:R-:W-:Y:S02]  /*30a0*/  ISETP.GE.AND P1, PT, R64.reuse, 0x1, PT ;  /* 0x000000014000780c */ /* 0x040fe40003f26270 */
[----:B------:R-:W-:Y:S02]  /*30b0*/  ISETP.GE.AND P0, PT, R64, 0x2, PT ;  /* 0x000000024000780c */ /* 0x000fe40003f06270 */
[C---:B------:R-:W-:Y:S02]  /*30c0*/  ISETP.LT.OR P4, PT, R66.reuse, 0x1, !P1 ;  /* 0x000000014200780c */ /* 0x040fe40004f81670 */
[C---:B------:R-:W-:Y:S02]  /*30d0*/  ISETP.LT.OR P5, PT, R66.reuse, 0x1, !P0 ;  /* 0x000000014200780c */ /* 0x040fe400047a1670 */
[C---:B------:R-:W-:Y:S02]  /*30e0*/  ISETP.LT.OR P1, PT, R66.reuse, 0x9, !P1 ;  /* 0x000000094200780c */ /* 0x040fe40004f21670 */
[----:B------:R-:W-:-:S02]  /*30f0*/  ISETP.LT.OR P0, PT, R66, 0x9, !P0 ;  /* 0x000000094200780c */ /* 0x000fc40004701670 */
[C---:B------:R-:W-:Y:S02]  /*3100*/  ISETP.GE.AND P3, PT, R64.reuse, 0x9, PT ;  /* 0x000000094000780c */ /* 0x040fe40003f66270 */
[----:B------:R-:W-:-:S03]  /*3110*/  ISETP.GE.AND P2, PT, R64, 0xa, PT ;  /* 0x0000000a4000780c */ /* 0x000fc60003f46270 */
[-C--:B------:R-:W-:Y:S02]  /*3120*/  @!P4 IMAD R3, R24, R19.reuse, RZ ;  /* 0x000000131803c224 */ /* 0x080fe400078e02ff */
[-C--:B------:R-:W-:Y:S02]  /*3130*/  @!P5 IMAD R25, R25, R19.reuse, RZ ;  /* 0x000000131919d224 */ /* 0x080fe400078e02ff */
[-C--:B------:R-:W-:Y:S01]  /*3140*/  @!P1 IMAD R9, R26, R19.reuse, RZ ;  /* 0x000000131a099224 */ /* 0x080fe200078e02ff */
[----:B------:R0:W-:Y:S01]  /*3150*/  @!P4 STG.E.U8 desc[UR38][R6.64], R3 ;  /* 0x000000030600c986 */ /* 0x0001e2000c101126 */
[C---:B------:R-:W-:Y:S01]  /*3160*/  ISETP.LT.OR P4, PT, R66.reuse, 0x1, !P3 ;  /* 0x000000014200780c */ /* 0x040fe20005f81670 */
[----:B------:R-:W-:Y:S02]  /*3170*/  @!P0 IMAD R27, R27, R19, RZ ;  /* 0x000000131b1b8224 */ /* 0x000fe400078e02ff */
[----:B------:R-:W-:Y:S01]  /*3180*/  @!P5 STG.E.U8 desc[UR38][R6.64+0x1], R25 ;  /* 0x000001190600d986 */ /* 0x000fe2000c101126 */
[----:B------:R-:W-:-:S02]  /*3190*/  ISETP.LT.OR P5, PT, R66, 0x1, !P2 ;  /* 0x000000014200780c */ /* 0x000fc400057a1670 */
[C---:B------:R-:W-:Y:S01]  /*31a0*/  ISETP.LT.OR P2, PT, R66.reuse, 0x9, !P2 ;  /* 0x000000094200780c */ /* 0x040fe20005741670 */
[----:B------:R1:W-:Y:S01]  /*31b0*/  @!P1 STG.E.U8 desc[UR38][R4.64], R9 ;  /* 0x0000000904009986 */ /* 0x0003e2000c101126 */
[----:B------:R-:W-:Y:S02]  /*31c0*/  ISETP.LT.OR P1, PT, R66, 0x9, !P3 ;  /* 0x000000094200780c */ /* 0x000fe40005f21670 */
[C---:B------:R-:W-:Y:S01]  /*31d0*/  ISETP.GE.AND P3, PT, R64.reuse, 0x11, PT ;  /* 0x000000114000780c */ /* 0x040fe20003f66270 */
[----:B------:R-:W-:Y:S01]  /*31e0*/  @!P0 STG.E.U8 desc[UR38][R4.64+0x1], R27 ;  /* 0x0000011b04008986 */ /* 0x000fe2000c101126 */
[----:B------:R-:W-:Y:S01]  /*31f0*/  ISETP.GE.AND P0, PT, R64, 0x12, PT ;  /* 0x000000124000780c */ /* 0x000fe20003f06270 */
[----:B------:R-:W-:-:S04]  /*3200*/  @!P4 IMAD R11, R28, R19, RZ ;  /* 0x000000131c0bc224 */ /* 0x000fc800078e02ff */
[-C--:B------:R-:W-:Y:S01]  /*3210*/  @!P5 IMAD R29, R29, R19.reuse, RZ ;  /* 0x000000131d1dd224 */ /* 0x080fe200078e02ff */
[----:B------:R-:W-:Y:S01]  /*3220*/  @!P4 STG.E.U8 desc[UR38][R6.64+0x8], R11 ;  /* 0x0000080b0600c986 */ /* 0x000fe2000c101126 */
[C---:B------:R-:W-:Y:S01]  /*3230*/  ISETP.LT.OR P4, PT, R66.reuse, 0x1, !P3 ;  /* 0x000000014200780c */ /* 0x040fe20005f81670 */
[-C--:B------:R-:W-:Y:S02]  /*3240*/  @!P2 IMAD R31, R31, R19.reuse, RZ ;  /* 0x000000131f1fa224 */ /* 0x080fe400078e02ff */
[----:B------:R-:W-:Y:S01]  /*3250*/  @!P5 STG.E.U8 desc[UR38][R6.64+0x9], R29 ;  /* 0x0000091d0600d986 */ /* 0x000fe2000c101126 */
[----:B------:R-:W-:Y:S01]  /*3260*/  ISETP.LT.OR P5, PT, R66, 0x1, !P0 ;  /* 0x000000014200780c */ /* 0x000fe200047a1670 */
[----:B0-----:R-:W-:Y:S01]  /*3270*/  @!P1 IMAD R3, R30, R19, RZ ;  /* 0x000000131e039224 */ /* 0x001fe200078e02ff */
[----:B------:R-:W-:Y:S01]  /*3280*/  ISETP.LT.OR P0, PT, R66, 0x9, !P0 ;  /* 0x000000094200780c */ /* 0x000fe20004701670 */
[----:B------:R-:W-:Y:S01]  /*3290*/  @!P2 STG.E.U8 desc[UR38][R4.64+0x9], R31 ;  /* 0x0000091f0400a986 */ /* 0x000fe2000c101126 */
[----:B------:R-:W-:-:S03]  /*32a0*/  ISETP.GE.AND P2, PT, R64, 0x19, PT ;  /* 0x000000194000780c */ /* 0x000fc60003f46270 */
[----:B------:R0:W-:Y:S01]  /*32b0*/  @!P1 STG.E.U8 desc[UR38][R4.64+0x8], R3 ;  /* 0x0000080304009986 */ /* 0x0001e2000c101126 */
[----:B------:R-:W-:Y:S01]  /*32c0*/  ISETP.LT.OR P1, PT, R66, 0x9, !P3 ;  /* 0x000000094200780c */ /* 0x000fe20005f21670 */
[----:B-1----:R-:W-:Y:S01]  /*32d0*/  @!P4 IMAD R9, R32, R19, RZ ;  /* 0x000000132009c224 */ /* 0x002fe200078e02ff */
[----:B------:R-:W-:-:S03]  /*32e0*/  ISETP.GE.AND P3, PT, R64, 0x1a, PT ;  /* 0x0000001a4000780c */ /* 0x000fc60003f66270 */
[-C--:B------:R-:W-:Y:S01]  /*32f0*/  @!P5 IMAD R33, R33, R19.reuse, RZ ;  /* 0x000000132121d224 */ /* 0x080fe200078e02ff */
[----:B------:R-:W-:Y:S01]  /*3300*/  @!P4 STG.E.U8 desc[UR38][R6.64+0x10], R9 ;  /* 0x000010090600c986 */ /* 0x000fe2000c101126 */
[C---:B------:R-:W-:Y:S01]  /*3310*/  ISETP.LT.OR P4, PT, R66.reuse, 0x1, !P3 ;  /* 0x000000014200780c */ /* 0x040fe20005f81670 */
[-C--:B------:R-:W-:Y:S01]  /*3320*/  @!P0 IMAD R35, R35, R19.reuse, RZ ;  /* 0x0000001323238224 */ /* 0x080fe200078e02ff */
[C---:B------:R-:W-:Y:S01]  /*3330*/  ISETP.LT.OR P3, PT, R66.reuse, 0x9, !P3 ;  /* 0x000000094200780c */ /* 0x040fe20005f61670 */
[----:B------:R-:W-:Y:S01]  /*3340*/  @!P5 STG.E.U8 desc[UR38][R6.64+0x11], R33 ;  /* 0x000011210600d986 */ /* 0x000fe2000c101126 */
[----:B------:R-:W-:Y:S02]  /*3350*/  ISETP.LT.OR P5, PT, R66, 0x1, !P2 ;  /* 0x000000014200780c */ /* 0x000fe400057a1670 */
[----:B0-----:R-:W-:Y:S01]  /*3360*/  @!P1 IMAD R3, R34, R19, RZ ;  /* 0x0000001322039224 */ /* 0x001fe200078e02ff */
[----:B------:R-:W-:Y:S01]  /*3370*/  @!P0 STG.E.U8 desc[UR38][R4.64+0x11], R35 ;  /* 0x0000112304008986 */ /* 0x000fe2000c101126 */
[----:B------:R-:W-:-:S02]  /*3380*/  ISETP.LT.OR P2, PT, R66, 0x9, !P2 ;  /* 0x000000094200780c */ /* 0x000fc40005741670 */
[C---:B------:R-:W-:Y:S01]  /*3390*/  ISETP.GE.AND P0, PT, R64.reuse, 0x21, PT ;  /* 0x000000214000780c */ /* 0x040fe20003f06270 */
[----:B------:R0:W-:Y:S01]  /*33a0*/  @!P1 STG.E.U8 desc[UR38][R4.64+0x10], R3 ;  /* 0x0000100304009986 */ /* 0x0001e2000c101126 */
[----:B------:R-:W-:Y:S01]  /*33b0*/  ISETP.GE.AND P1, PT, R64, 0x22, PT ;  /* 0x000000224000780c */ /* 0x000fe20003f26270 */
[-C--:B------:R-:W-:Y:S02]  /*33c0*/  @!P4 IMAD R37, R37, R19.reuse, RZ ;  /* 0x000000132525c224 */ /* 0x080fe400078e02ff */
[-C--:B------:R-:W-:Y:S02]  /*33d0*/  @!P3 IMAD R39, R39, R19.reuse, RZ ;  /* 0x000000132727b224 */ /* 0x080fe400078e02ff */
[-C--:B------:R-:W-:Y:S01]  /*33e0*/  @!P5 IMAD R11, R36, R19.reuse, RZ ;  /* 0x00000013240bd224 */ /* 0x080fe200078e02ff */
[----:B------:R-:W-:Y:S01]  /*33f0*/  @!P4 STG.E.U8 desc[UR38][R6.64+0x19], R37 ;  /* 0x000019250600c986 */ /* 0x000fe2000c101126 */
[C---:B------:R-:W-:Y:S02]  /*3400*/  ISETP.LT.OR P4, PT, R66.reuse, 0x1, !P0 ;  /* 0x000000014200780c */ /* 0x040fe40004781670 */
[C---:B------:R-:W-:Y:S01]  /*3410*/  ISETP.LT.OR P0, PT, R66.reuse, 0x9, !P0 ;  /* 0x000000094200780c */ /* 0x040fe20004701670 */
[----:B------:R-:W-:Y:S01]  /*3420*/  @!P5 STG.E.U8 desc[UR38][R6.64+0x18], R11 ;  /* 0x0000180b0600d986 */ /* 0x000fe2000c101126 */
[----:B------:R-:W-:Y:S01]  /*3430*/  ISETP.LT.OR P5, PT, R66, 0x1, !P1 ;  /* 0x000000014200780c */ /* 0x000fe20004fa1670 */
[----:B0-----:R-:W-:Y:S01]  /*3440*/  @!P2 IMAD R3, R38, R19, RZ ;  /* 0x000000132603a224 */ /* 0x001fe200078e02ff */
[----:B------:R-:W-:Y:S01]  /*3450*/  ISETP.LT.OR P1, PT, R66, 0x9, !P1 ;  /* 0x000000094200780c */ /* 0x000fe20004f21670 */
[----:B------:R-:W-:Y:S01]  /*3460*/  @!P3 STG.E.U8 desc[UR38][R4.64+0x19], R39 ;  /* 0x000019270400b986 */ /* 0x000fe2000c101126 */
[----:B------:R-:W-:-:S03]  /*3470*/  ISETP.GE.AND P3, PT, R64, 0x29, PT ;  /* 0x000000294000780c */ /* 0x000fc60003f66270 */
[----:B------:R0:W-:Y:S01]  /*3480*/  @!P2 STG.E.U8 desc[UR38][R4.64+0x18], R3 ;  /* 0x000018030400a986 */ /* 0x0001e2000c101126 */
[----:B------:R-:W-:Y:S01]  /*3490*/  ISETP.GE.AND P2, PT, R64, 0x2a, PT ;  /* 0x0000002a4000780c */ /* 0x000fe20003f46270 */
[----:B------:R-:W-:-:S04]  /*34a0*/  @!P4 IMAD R9, R40, R19, RZ ;  /* 0x000000132809c224 */ /* 0x000fc800078e02ff */
[-C--:B------:R-:W-:Y:S01]  /*34b0*/  @!P5 IMAD R41, R41, R19.reuse, RZ ;  /* 0x000000132929d224 */ /* 0x080fe200078e02ff */
[----:B------:R-:W-:Y:S01]  /*34c0*/  @!P4 STG.E.U8 desc[UR38][R6.64+0x20], R9 ;  /* 0x000020090600c986 */ /* 0x000fe2000c101126 */
[C---:B------:R-:W-:Y:S01]  /*34d0*/  ISETP.LT.OR P4, PT, R66.reuse, 0x1, !P3 ;  /* 0x000000014200780c */ /* 0x040fe20005f81670 */
[-C--:B------:R-:W-:Y:S01]  /*34e0*/  @!P1 IMAD R43, R43, R19.reuse, RZ ;  /* 0x000000132b2b9224 */ /* 0x080fe200078e02ff */
        /* <DEDUP_REMOVED lines=25> */
[----:B------:R1:W-:Y:S01]  /*3680*/  @!P4 STG.E.U8 desc[UR38][R6.64+0x30], R9 ;  /* 0x000030090600c986 */ /* 0x0003e2000c101126 */
[C---:B------:R-:W-:Y:S01]  /*3690*/  ISETP.LT.OR P4, PT, R66.reuse, 0x1, !P2 ;  /* 0x000000014200780c */ /* 0x040fe20005781670 */
[-C--:B------:R-:W-:Y:S01]  /*36a0*/  @!P0 IMAD R51, R51, R19.reuse, RZ ;  /* 0x0000001333338224 */ /* 0x080fe200078e02ff */
[C---:B------:R-:W-:Y:S01]  /*36b0*/  ISETP.LT.OR P2, PT, R66.reuse, 0x9, !P2 ;  /* 0x000000094200780c */ /* 0x040fe20005741670 */
[----:B------:R2:W-:Y:S01]  /*36c0*/  @!P5 STG.E.U8 desc[UR38][R6.64+0x31], R49 ;  /* 0x000031310600d986 */ /* 0x0005e2000c101126 */
[----:B------:R-:W-:Y:S01]  /*36d0*/  ISETP.LT.OR P5, PT, R66, 0x1, !P3 ;  /* 0x000000014200780c */ /* 0x000fe20005fa1670 */
[-C--:B0-----:R-:W-:Y:S01]  /*36e0*/  @!P1 IMAD R3, R50, R19.reuse, RZ ;  /* 0x0000001332039224 */ /* 0x081fe200078e02ff */
[----:B------:R-:W-:Y:S01]  /*36f0*/  ISETP.LT.OR P3, PT, R66, 0x9, !P3 ;  /* 0x000000094200780c */ /* 0x000fe20005f61670 */
[----:B------:R2:W-:Y:S04]  /*3700*/  @!P0 STG.E.U8 desc[UR38][R4.64+0x31], R51 ;  /* 0x0000313304008986 */ /* 0x0005e8000c101126 */
[----:B------:R2:W-:Y:S02]  /*3710*/  @!P1 STG.E.U8 desc[UR38][R4.64+0x30], R3 ;  /* 0x0000300304009986 */ /* 0x0005e4000c101126 */
[----:B------:R-:W-:-:S02]  /*3720*/  @!P4 IMAD R11, R52, R19, RZ ;  /* 0x00000013340bc224 */ /* 0x000fc400078e02ff */
[-C--:B-1----:R-:W-:Y:S02]  /*3730*/  @!P2 IMAD R9, R54, R19.reuse, RZ ;  /* 0x000000133609a224 */ /* 0x082fe400078e02ff */
[-C--:B------:R-:W-:Y:S01]  /*3740*/  @!P5 IMAD R53, R53, R19.reuse, RZ ;  /* 0x000000133535d224 */ /* 0x080fe200078e02ff */
[----:B------:R2:W-:Y:S01]  /*3750*/  @!P4 STG.E.U8 desc[UR38][R6.64+0x38], R11 ;  /* 0x0000380b0600c986 */ /* 0x0005e2000c101126 */
[----:B------:R-:W-:-:S03]  /*3760*/  @!P3 IMAD R55, R55, R19, RZ ;  /* 0x000000133737b224 */ /* 0x000fc600078e02ff */
[----:B------:R2:W-:Y:S04]  /*3770*/  @!P5 STG.E.U8 desc[UR38][R6.64+0x39], R53 ;  /* 0x000039350600d986 */ /* 0x0005e8000c101126 */
[----:B------:R2:W-:Y:S04]  /*3780*/  @!P2 STG.E.U8 desc[UR38][R4.64+0x38], R9 ;  /* 0x000038090400a986 */ /* 0x0005e8000c101126 */
[----:B------:R2:W-:Y:S02]  /*3790*/  @!P3 STG.E.U8 desc[UR38][R4.64+0x39], R55 ;  /* 0x000039370400b986 */ /* 0x0005e4000c101126 */
.L_x_94:
[----:B------:R-:W-:Y:S05]  /*37a0*/  BSYNC B0 ;  /* 0x0000000000007941 */ /* 0x000fea0003800000 */
.L_x_28:
[----:B------:R-:W-:Y:S01]  /*37b0*/  IADD3 R16, P0, R16, UR36, RZ ;  /* 0x0000002410107c10 */ /* 0x000fe2000ff1e0ff */
[----:B------:R-:W-:Y:S01]  /*37c0*/  ULDC.64 UR4, c[0x0][0x650] ;  /* 0x0001940000047ab9 */ /* 0x000fe20000000a00 */
[----:B-12---:R-:W-:Y:S01]  /*37d0*/  PRMT R3, RZ, 0x7610, R3 ;  /* 0x00007610ff037816 */ /* 0x006fe20000000003 */
[----:B------:R-:W-:Y:S01]  /*37e0*/  IMAD.MOV.U32 R64, RZ, RZ, -0x1 ;  /* 0xffffffffff407424 */ /* 0x000fe200078e00ff */
[----:B------:R-:W-:Y:S01]  /*37f0*/  IADD3.X R17, R17, UR42, RZ, P0, !PT ;  /* 0x0000002a11117c10 */ /* 0x000fe200087fe4ff */
[----:B------:R-:W-:Y:S01]  /*3800*/  IMAD.MOV.U32 R67, RZ, RZ, -0x1 ;  /* 0xffffffffff437424 */ /* 0x000fe200078e00ff */
[----:B------:R-:W-:-:S04]  /*3810*/  ISETP.GE.U32.AND P0, PT, R16, UR4, PT ;  /* 0x0000000410007c0c */ /* 0x000fc8000bf06070 */
[----:B------:R-:W-:-:S13]  /*3820*/  ISETP.GE.U32.AND.EX P0, PT, R17, UR5, PT, P0 ;  /* 0x0000000511007c0c */ /* 0x000fda000bf06100 */
[----:B------:R-:W-:Y:S05]  /*3830*/  @P0 BRA `(.L_x_95) ;  /* 0x0000000400500947 */ /* 0x000fea0003800000 */
[----:B------:R-:W1:Y:S01]  /*3840*/  LDC.64 R10, c[0x0][0x628] ;  /* 0x00018a00ff0a7b82 */ /* 0x000e620000000a00 */
[----:B------:R-:W2:Y:S01]  /*3850*/  S2R R20, SR_CTAID.X ;  /* 0x0000000000147919 */ /* 0x000ea20000002500 */
[----:B0-----:R-:W-:Y:S02]  /*3860*/  IMAD.MOV.U32 R8, RZ, RZ, R16 ;  /* 0x000000ffff087224 */ /* 0x001fe400078e0010 */
[----:B------:R-:W-:Y:S01]  /*3870*/  IMAD.MOV.U32 R9, RZ, RZ, R17 ;  /* 0x000000ffff097224 */ /* 0x000fe200078e0011 */
[----:B------:R-:W0:Y:S03]  /*3880*/  S2R R21, SR_CTAID.Y ;  /* 0x0000000000157919 */ /* 0x000e260000002600 */
[----:B------:R-:W0:Y:S08]  /*3890*/  LDC R0, c[0x0][0x630] ;  /* 0x00018c00ff007b82 */ /* 0x000e300000000800 */
[----:B------:R-:W0:Y:S01]  /*38a0*/  LDC.64 R14, c[0x0][0x620] ;  /* 0x00018800ff0e7b82 */ /* 0x000e220000000a00 */
[----:B-1----:R-:W-:-:S04]  /*38b0*/  ISETP.NE.U32.AND P0, PT, R10, RZ, PT ;  /* 0x000000ff0a00720c */ /* 0x002fc80003f05070 */
[----:B------:R-:W-:-:S13]  /*38c0*/  ISETP.NE.AND.EX P0, PT, R11, RZ, PT, P0 ;  /* 0x000000ff0b00720c */ /* 0x000fda0003f05300 */
[----:B0-2---:R-:W-:Y:S05]  /*38d0*/  @!P0 BRA `(.L_x_96) ;  /* 0x0000000000288947 */ /* 0x005fea0003800000 */
[----:B------:R-:W0:Y:S02]  /*38e0*/  LDC R3, c[0x0][0x634] ;  /* 0x00018d00ff037b82 */ /* 0x000e240000000800 */
[----:B0-----:R-:W-:-:S05]  /*38f0*/  IADD3 R3, P0, R16, R3, RZ ;  /* 0x0000000310037210 */ /* 0x001fca0007f1e0ff */
[----:B------:R-:W-:-:S04]  /*3900*/  IMAD.X R13, RZ, RZ, R17, P0 ;  /* 0x000000ffff0d7224 */ /* 0x000fc800000e0611 */
[----:B---3--:R-:W-:-:S04]  /*3910*/  IMAD.WIDE.U32 R4, R13, R10, RZ ;  /* 0x0000000a0d047225 */ /* 0x008fc800078e00ff */
[----:B----4-:R-:W-:-:S04]  /*3920*/  IMAD.WIDE.U32 R6, P0, R3, R11, R4 ;  /* 0x0000000b03067225 */ /* 0x010fc80007800004 */
[----:B------:R-:W-:-:S04]  /*3930*/  IMAD.WIDE.U32 R4, R3, R10, RZ ;  /* 0x0000000a03047225 */ /* 0x000fc800078e00ff */
[----:B------:R-:W-:Y:S01]  /*3940*/  IMAD.X R9, RZ, RZ, RZ, P0 ;  /* 0x000000ffff097224 */ /* 0x000fe200000e06ff */
[----:B------:R-:W-:Y:S01]  /*3950*/  IADD3 RZ, P0, R5, R6, RZ ;  /* 0x0000000605ff7210 */ /* 0x000fe20007f1e0ff */
[----:B------:R-:W-:-:S04]  /*3960*/  IMAD.MOV.U32 R8, RZ, RZ, R7 ;  /* 0x000000ffff087224 */ /* 0x000fc800078e0007 */
[----:B------:R-:W-:-:S08]  /*3970*/  IMAD.WIDE.U32.X R8, R13, R11, R8, P0 ;  /* 0x0000000b0d087225 */ /* 0x000fd000000e0408 */
.L_x_96:
[----:B----4-:R-:W0:Y:S01]  /*3980*/  LDC.64 R28, c[0x0][0x640] ;  /* 0x00019000ff1c7b82 */ /* 0x010e220000000a00 */
[-CC-:B------:R-:W-:Y:S01]  /*3990*/  SHF.R.U64 R67, R8, R0.reuse, R9.reuse ;  /* 0x0000000008437219 */ /* 0x180fe20000001209 */
[----:B------:R-:W-:Y:S01]  /*39a0*/  ULDC UR4, c[0x0][0x150] ;  /* 0x0000540000047ab9 */ /* 0x000fe20000000800 */
[----:B------:R-:W-:Y:S02]  /*39b0*/  SHF.R.U32.HI R0, RZ, R0, R9 ;  /* 0x00000000ff007219 */ /* 0x000fe40000011609 */
[----:B------:R-:W-:Y:S02]  /*39c0*/  IADD3 R3, P0, RZ, -R67, RZ ;  /* 0x80000043ff037210 */ /* 0x000fe40007f1e0ff */
[----:B------:R-:W-:Y:S01]  /*39d0*/  I2FP.F32.U32 R7, R20 ;  /* 0x0000001400077245 */ /* 0x000fe20000201000 */
[----:B------:R-:W1:Y:S02]  /*39e0*/  LDC R6, c[0x0][0x618] ;  /* 0x00018600ff067b82 */ /* 0x000e640000000800 */
[----:B---3--:R-:W-:-:S02]  /*39f0*/  IMAD.X R5, RZ, RZ, ~R0, P0 ;  /* 0x000000ffff057224 */ /* 0x008fc400000e0e00 */
[----:B------:R-:W-:Y:S01]  /*3a00*/  FMUL R7, R7, UR4 ;  /* 0x0000000407077c20 */ /* 0x000fe20008400000 */
[----:B------:R-:W-:Y:S01]  /*3a10*/  ULDC UR4, c[0x0][0x154] ;  /* 0x0000550000047ab9 */ /* 0x000fe20000000800 */
[-C--:B------:R-:W-:Y:S02]  /*3a20*/  IMAD R0, R5, R14.reuse, RZ ;  /* 0x0000000e05007224 */ /* 0x080fe400078e02ff */
[----:B------:R-:W2:Y:S01]  /*3a30*/  LDC R8, c[0x0][0x608] ;  /* 0x00018200ff087b82 */ /* 0x000ea20000000800 */
[C---:B------:R-:W-:Y:S01]  /*3a40*/  IMAD.WIDE.U32 R4, R3.reuse, R14, R16 ;  /* 0x0000000e03047225 */ /* 0x040fe200078e0010 */
[----:B------:R-:W3:Y:S03]  /*3a50*/  F2I.U32.TRUNC.NTZ R7, R7 ;  /* 0x0000000700077305 */ /* 0x000ee6000020f000 */
[----:B------:R-:W-:Y:S01]  /*3a60*/  IMAD R3, R3, R15, R0 ;  /* 0x0000000f03037224 */ /* 0x000fe200078e0200 */
[----:B------:R-:W-:-:S02]  /*3a70*/  I2FP.F32.U32 R0, R21 ;  /* 0x0000001500007245 */ /* 0x000fc40000201000 */
[----:B------:R-:W4:Y:S01]  /*3a80*/  LDC R26, c[0x0][0x658] ;  /* 0x00019600ff1a7b82 */ /* 0x000f220000000800 */
[----:B------:R-:W-:Y:S01]  /*3a90*/  IMAD.IADD R3, R5, 0x1, R3 ;  /* 0x0000000105037824 */ /* 0x000fe200078e0203 */
[----:B0-----:R-:W-:Y:S01]  /*3aa0*/  ISETP.NE.U32.AND P0, PT, R28, RZ, PT ;  /* 0x000000ff1c00720c */ /* 0x001fe20003f05070 */
[----:B------:R-:W-:-:S03]  /*3ab0*/  FMUL R0, R0, UR4 ;  /* 0x0000000400007c20 */ /* 0x000fc60008400000 */
[----:B------:R-:W-:Y:S01]  /*3ac0*/  ISETP.NE.AND.EX P0, PT, R29, RZ, PT, P0 ;  /* 0x000000ff1d00720c */ /* 0x000fe20003f05300 */
[----:B------:R0:W0:Y:S01]  /*3ad0*/  F2I.U32.TRUNC.NTZ R14, R0 ;  /* 0x00000000000e7305 */ /* 0x000022000020f000 */
[----:B------:R-:W0:Y:S01]  /*3ae0*/  LDC R9, c[0x0][0x144] ;  /* 0x00005100ff097b82 */ /* 0x000e220000000800 */
[-C--:B-1----:R-:W-:Y:S01]  /*3af0*/  SHF.R.U64 R10, R4, R6.reuse, R3 ;  /* 0x00000006040a7219 */ /* 0x082fe20000001203 */
[----:B---3--:R-:W-:Y:S01]  /*3b00*/  IMAD.MOV R7, RZ, RZ, -R7 ;  /* 0x000000ffff077224 */ /* 0x008fe200078e0a07 */
[----:B------:R-:W-:-:S05]  /*3b10*/  SHF.R.U32.HI R3, RZ, R6, R3 ;  /* 0x00000006ff037219 */ /* 0x000fca0000011603 */
[----:B------:R-:W1:Y:S01]  /*3b20*/  LDC R24, c[0x0][0x148] ;  /* 0x00005200ff187b82 */ /* 0x000e620000000800 */
[-CC-:B--2---:R-:W-:Y:S02]  /*3b30*/  SHF.R.U64 R12, R10, R8.reuse, R3.reuse ;  /* 0x000000080a0c7219 */ /* 0x184fe40000001203 */
[----:B------:R-:W-:-:S05]  /*3b40*/  SHF.R.U32.HI R3, RZ, R8, R3 ;  /* 0x00000008ff037219 */ /* 0x000fca0000011603 */
[----:B------:R-:W2:Y:S01]  /*3b50*/  LDC R15, c[0x0][0x600] ;  /* 0x00018000ff0f7b82 */ /* 0x000ea20000000800 */
[-CC-:B----4-:R-:W-:Y:S02]  /*3b60*/  SHF.R.U64 R13, R12, R26.reuse, R3.reuse ;  /* 0x0000001a0c0d7219 */ /* 0x190fe40000001203 */
[----:B------:R-:W-:-:S03]  /*3b70*/  SHF.R.U32.HI R5, RZ, R26, R3 ;  /* 0x0000001aff057219 */ /* 0x000fc60000011603 */
[----:B------:R-:W-:Y:S02]  /*3b80*/  IMAD.MOV.U32 R4, RZ, RZ, R13 ;  /* 0x000000ffff047224 */ /* 0x000fe400078e000d */
[----:B------:R-:W3:Y:S01]  /*3b90*/  LDC R27, c[0x0][0x648] ;  /* 0x00019200ff1b7b82 */ /* 0x000ee20000000800 */
[----:B0-----:R-:W-:-:S07]  /*3ba0*/  IMAD R25, R9, R7, R20 ;  /* 0x0000000709197224 */ /* 0x001fce00078e0214 */
[----:B------:R-:W0:Y:S08]  /*3bb0*/  LDC R30, c[0x0][0x638] ;  /* 0x00018e00ff1e7b82 */ /* 0x000e300000000800 */
[----:B------:R-:W4:Y:S01]  /*3bc0*/  LDC R31, c[0x0][0x610] ;  /* 0x00018400ff1f7b82 */ /* 0x000f220000000800 */
[----:B-1----:R-:W-:Y:S05]  /*3bd0*/  @!P0 BRA `(.L_x_97) ;  /* 0x0000000000288947 */ /* 0x002fea0003800000 */
        /* <DEDUP_REMOVED lines=10> */
.L_x_97:
[----:B------:R-:W-:Y:S01]  /*3c80*/  ISETP.NE.AND P0, PT, R2, 0x1, PT ;  /* 0x000000010200780c */ /* 0x000fe20003f05270 */
[----:B------:R-:W-:Y:S01]  /*3c90*/  IMAD.MOV R14, RZ, RZ, -R14 ;  /* 0x000000ffff0e7224 */ /* 0x000fe200078e0a0e */
[----:B---3--:R-:W-:Y:S01]  /*3ca0*/  SHF.R.U64 R0, R4, R27, R5 ;  /* 0x0000001b04007219 */ /* 0x008fe20000001205 */
[----:B--2---:R-:W-:Y:S01]  /*3cb0*/  VIADD R5, R15, 0xffffffff ;  /* 0xffffffff0f057836 */ /* 0x004fe20000000000 */
[----:B------:R-:W-:-:S03]  /*3cc0*/  LOP3.LUT R3, R12, R61, RZ, 0xc0, !PT ;  /* 0x0000003d0c037212 */ /* 0x000fc600078ec0ff */
[----:B------:R-:W-:Y:S01]  /*3cd0*/  IMAD.MOV R4, RZ, RZ, -R0 ;  /* 0x000000ffff047224 */ /* 0x000fe200078e0a00 */
[----:B------:R-:W-:Y:S01]  /*3ce0*/  LOP3.LUT R10, R10, R5, RZ, 0xc0, !PT ;  /* 0x000000050a0a7212 */ /* 0x000fe200078ec0ff */
[----:B------:R-:W-:Y:S02]  /*3cf0*/  IMAD R0, R58, R0, R3 ;  /* 0x000000003a007224 */ /* 0x000fe400078e0203 */
[----:B0-----:R-:W-:Y:S02]  /*3d00*/  IMAD R3, R4, R30, R13 ;  /* 0x0000001e04037224 */ /* 0x001fe400078e020d */
[----:B------:R-:W-:Y:S02]  /*3d10*/  @P0 IMAD R25, R24, R14, R21 ;  /* 0x0000000e18190224 */ /* 0x000fe400078e0215 */
[----:B------:R-:W-:Y:S02]  /*3d20*/  IMAD R5, R3, R15, R10 ;  /* 0x0000000f03057224 */ /* 0x000fe400078e020a */
[----:B----4-:R-:W-:-:S02]  /*3d30*/  IMAD R0, R0, R31, R25 ;  /* 0x0000001f00007224 */ /* 0x010fc400078e0219 */
[----:B------:R-:W-:-:S03]  /*3d40*/  IMAD.MOV.U32 R4, RZ, RZ, 0x1 ;  /* 0x00000001ff047424 */ /* 0x000fc600078e00ff */
[----:B------:R-:W-:Y:S02]  /*3d50*/  SEL R64, R5, R0, !P0 ;  /* 0x0000000005407207 */ /* 0x000fe40004000000 */
[----:B------:R-:W-:Y:S02]  /*3d60*/  PRMT R3, R4, 0x7610, R3 ;  /* 0x0000761004037816 */ /* 0x000fe40000000003 */
[----:B------:R-:W-:-:S07]  /*3d70*/  SEL R0, R0, R5, !P0 ;  /* 0x0000000500007207 */ /* 0x000fce0004000000 */
.L_x_95:
[----:B------:R-:W-:Y:S01]  /*3d80*/  LOP3.LUT P0, RZ, R3, 0xff, RZ, 0xc0, !PT ;  /* 0x000000ff03ff7812 */ /* 0x000fe2000780c0ff */
[----:B------:R-:W-:-:S12]  /*3d90*/  IMAD.MOV.U32 R65, RZ, RZ, R0 ;  /* 0x000000ffff417224 */ /* 0x000fd800078e0000 */
[----:B------:R-:W-:Y:S05]  /*3da0*/  @P0 BRA `(.L_x_98) ;  /* 0xffffffd000ec0947 */ /* 0x000fea000383ffff */
[----:B------:R-:W-:Y:S05]  /*3db0*/  EXIT ;  /* 0x000000000000794d */ /* 0x000fea0003800000 */
.L_x_3:
        /* <DEDUP_REMOVED lines=26> */
.L_x_100:
[--C-:B------:R-:W-:Y:S01]  /*3f60*/  SHF.R.U64 R14, R12, R20, R13.reuse ;  /* 0x000000140c0e7219 */ /* 0x100fe2000000120d */
[----:B------:R-:W0:Y:S01]  /*3f70*/  LDC R24, c[0x0][0x618] ;  /* 0x00018600ff187b82 */ /* 0x000e220000000800 */
[----:B------:R-:W-:Y:S01]  /*3f80*/  I2FP.F32.U32 R8, R6 ;  /* 0x0000000600087245 */ /* 0x000fe20000201000 */
[----:B------:R-:W-:Y:S01]  /*3f90*/  ULDC UR4, c[0x0][0x150] ;  /* 0x0000540000047ab9 */ /* 0x000fe20000000800 */
[----:B------:R-:W-:Y:S02]  /*3fa0*/  SHF.R.U32.HI R7, RZ, R20, R13 ;  /* 0x00000014ff077219 */ /* 0x000fe4000001160d */
[----:B------:R-:W-:Y:S01]  /*3fb0*/  IADD3 R11, P0, RZ, -R14, RZ ;  /* 0x8000000eff0b7210 */ /* 0x000fe20007f1e0ff */
[----:B------:R-:W-:Y:S01]  /*3fc0*/  FMUL R13, R8, UR4 ;  /* 0x00000004080d7c20 */ /* 0x000fe20008400000 */
[----:B------:R-:W-:Y:S01]  /*3fd0*/  ULDC UR4, c[0x0][0x154] ;  /* 0x0000550000047ab9 */ /* 0x000fe20000000800 */
[----:B------:R-:W1:Y:S02]  /*3fe0*/  LDC.64 R26, c[0x0][0x640] ;  /* 0x00019000ff1a7b82 */ /* 0x000e640000000a00 */
[----:B------:R-:W-:-:S02]  /*3ff0*/  IMAD.X R7, RZ, RZ, ~R7, P0 ;  /* 0x000000ffff077224 */ /* 0x000fc400000e0e07 */
[----:B------:R-:W2:Y:S01]  /*4000*/  F2I.U32.TRUNC.NTZ R13, R13 ;  /* 0x0000000d000d7305 */ /* 0x000ea2000020f000 */
[----:B------:R-:W-:-:S03]  /*4010*/  IMAD.WIDE.U32 R8, R11, R22, R16 ;  /* 0x000000160b087225 */ /* 0x000fc600078e0010 */
[----:B------:R-:W3:Y:S01]  /*4020*/  LDC R15, c[0x0][0x144] ;  /* 0x00005100ff0f7b82 */ /* 0x000ee20000000800 */
[----:B------:R-:W-:-:S04]  /*4030*/  IMAD R10, R7, R22, RZ ;  /* 0x00000016070a7224 */ /* 0x000fc800078e02ff */
[----:B------:R-:W-:Y:S02]  /*4040*/  IMAD R7, R11, R23, R10 ;  /* 0x000000170b077224 */ /* 0x000fe400078e020a */
[----:B------:R-:W-:Y:S01]  /*4050*/  IMAD.MOV.U32 R10, RZ, RZ, -0x1 ;  /* 0xffffffffff0a7424 */ /* 0x000fe200078e00ff */
[----:B------:R-:W4:Y:S01]  /*4060*/  LDC R20, c[0x0][0x608] ;  /* 0x00018200ff147b82 */ /* 0x000f220000000800 */
[----:B------:R-:W-:Y:S01]  /*4070*/  IMAD.IADD R7, R9, 0x1, R7 ;  /* 0x0000000109077824 */ /* 0x000fe200078e0207 */
[----:B------:R-:W-:-:S04]  /*4080*/  I2FP.F32.U32 R9, R3 ;  /* 0x0000000300097245 */ /* 0x000fc80000201000 */
[-C--:B0-----:R-:W-:Y:S01]  /*4090*/  SHF.R.U64 R12, R8, R24.reuse, R7 ;  /* 0x00000018080c7219 */ /* 0x081fe20000001207 */
[----:B--2---:R-:W-:Y:S01]  /*40a0*/  IMAD.MOV R8, RZ, RZ, -R13 ;  /* 0x000000ffff087224 */ /* 0x004fe200078e0a0d */
[----:B------:R-:W0:Y:S01]  /*40b0*/  LDC R11, c[0x0][0x658] ;  /* 0x00019600ff0b7b82 */ /* 0x000e220000000800 */
[----:B-1----:R-:W-:Y:S01]  /*40c0*/  ISETP.NE.U32.AND P0, PT, R26, RZ, PT ;  /* 0x000000ff1a00720c */ /* 0x002fe20003f05070 */
[----:B------:R-:W-:Y:S01]  /*40d0*/  FMUL R9, R9, UR4 ;  /* 0x0000000409097c20 */ /* 0x000fe20008400000 */
[----:B------:R-:W-:Y:S02]  /*40e0*/  SHF.R.U32.HI R7, RZ, R24, R7 ;  /* 0x00000018ff077219 */ /* 0x000fe40000011607 */
[----:B------:R-:W-:-:S03]  /*40f0*/  ISETP.NE.AND.EX P0, PT, R27, RZ, PT, P0 ;  /* 0x000000ff1b00720c */ /* 0x000fc60003f05300 */
[----:B------:R-:W1:Y:S01]  /*4100*/  LDC R22, c[0x0][0x148] ;  /* 0x00005200ff167b82 */ /* 0x000e620000000800 */
[----:B---3--:R-:W-:Y:S02]  /*4110*/  IMAD R23, R15, R8, R6 ;  /* 0x000000080f177224 */ /* 0x008fe400078e0206 */
[----:B------:R-:W-:-:S05]  /*4120*/  IMAD.MOV.U32 R8, RZ, RZ, 0x1 ;  /* 0x00000001ff087424 */ /* 0x000fca00078e00ff */
[----:B------:R-:W2:Y:S01]  /*4130*/  LDC R21, c[0x0][0x600] ;  /* 0x00018000ff157b82 */ /* 0x000ea20000000800 */
[-CC-:B----4-:R-:W-:Y:S02]  /*4140*/  SHF.R.U64 R15, R12, R20.reuse, R7.reuse ;  /* 0x000000140c0f7219 */ /* 0x190fe40000001207 */
[----:B------:R-:W-:Y:S02]  /*4150*/  SHF.R.U32.HI R6, RZ, R20, R7 ;  /* 0x00000014ff067219 */ /* 0x000fe40000011607 */
[----:B------:R3:W4:Y:S03]  /*4160*/  F2I.U32.TRUNC.NTZ R20, R9 ;  /* 0x0000000900147305 */ /* 0x000726000020f000 */
[----:B------:R-:W1:Y:S01]  /*4170*/  LDC R25, c[0x0][0x648] ;  /* 0x00019200ff197b82 */ /* 0x000e620000000800 */
[-C--:B0-----:R-:W-:Y:S02]  /*4180*/  SHF.R.U64 R19, R15, R11.reuse, R6 ;  /* 0x0000000b0f137219 */ /* 0x081fe40000001206 */
[----:B------:R-:W-:-:S02]  /*4190*/  SHF.L.U32 R10, R10, R11, RZ ;  /* 0x0000000b0a0a7219 */ /* 0x000fc400000006ff */
[-C--:B------:R-:W-:Y:S01]  /*41a0*/  SHF.R.U32.HI R7, RZ, R11.reuse, R6 ;  /* 0x0000000bff077219 */ /* 0x080fe20000011606 */
[----:B------:R-:W-:Y:S01]  /*41b0*/  IMAD.MOV.U32 R6, RZ, RZ, R19 ;  /* 0x000000ffff067224 */ /* 0x000fe200078e0013 */
[----:B------:R-:W-:Y:S01]  /*41c0*/  SHF.L.U32 R24, R8, R11, RZ ;  /* 0x0000000b08187219 */ /* 0x000fe200000006ff */
[----:B------:R-:W0:Y:S01]  /*41d0*/  LDC R28, c[0x0][0x638] ;  /* 0x00018e00ff1c7b82 */ /* 0x000e220000000800 */
[----:B------:R-:W-:-:S07]  /*41e0*/  LOP3.LUT R30, RZ, R10, RZ, 0x33, !PT ;  /* 0x0000000aff1e7212 */ /* 0x000fce00078e33ff */
[----:B------:R-:W0:Y:S01]  /*41f0*/  LDC R29, c[0x0][0x610] ;  /* 0x00018400ff1d7b82 */ /* 0x000e220000000800 */
[----:B---34-:R-:W-:Y:S05]  /*4200*/  @!P0 BRA `(.L_x_101) ;  /* 0x0000000000288947 */ /* 0x018fea0003800000 */
[----:B------:R-:W3:Y:S02]  /*4210*/  LDC R6, c[0x0][0x64c] ;  /* 0x00019300ff067b82 */ /* 0x000ee40000000800 */
[----:B---3--:R-:W-:-:S05]  /*4220*/  IADD3 R11, P0, R19, R6, RZ ;  /* 0x00000006130b7210 */ /* 0x008fca0007f1e0ff */
        /* <DEDUP_REMOVED lines=8> */
.L_x_101:
[----:B------:R-:W-:Y:S01]  /*42b0*/  ISETP.NE.AND P0, PT, R2, 0x1, PT ;  /* 0x000000010200780c */ /* 0x000fe20003f05270 */
[----:B--2---:R-:W-:Y:S01]  /*42c0*/  VIADD R9, R21, 0xffffffff ;  /* 0xffffffff15097836 */ /* 0x004fe20000000000 */
[----:B-1----:R-:W-:Y:S01]  /*42d0*/  SHF.R.U64 R7, R6, R25, R7 ;  /* 0x0000001906077219 */ /* 0x002fe20000001207 */
[----:B------:R-:W-:Y:S01]  /*42e0*/  IMAD.MOV R20, RZ, RZ, -R20 ;  /* 0x000000ffff147224 */ /* 0x000fe200078e0a14 */
[----:B------:R-:W-:Y:S02]  /*42f0*/  LOP3.LUT R6, R15, R30, RZ, 0xc0, !PT ;  /* 0x0000001e0f067212 */ /* 0x000fe400078ec0ff */
[----:B------:R-:W-:Y:S01]  /*4300*/  LOP3.LUT R12, R12, R9, RZ, 0xc0, !PT ;  /* 0x000000090c0c7212 */ /* 0x000fe200078ec0ff */
[----:B------:R-:W-:Y:S02]  /*4310*/  IMAD.MOV R8, RZ, RZ, -R7 ;  /* 0x000000ffff087224 */ /* 0x000fe400078e0a07 */
[----:B------:R-:W-:Y:S02]  /*4320*/  IMAD R6, R24, R7, R6 ;  /* 0x0000000718067224 */ /* 0x000fe400078e0206 */
[----:B------:R-:W-:-:S02]  /*4330*/  IMAD.MOV.U32 R9, RZ, RZ, 0x1 ;  /* 0x00000001ff097424 */ /* 0x000fc400078e00ff */
[----:B------:R-:W-:Y:S02]  /*4340*/  @P0 IMAD R23, R22, R20, R3 ;  /* 0x0000001416170224 */ /* 0x000fe400078e0203 */
[----:B0-----:R-:W-:Y:S02]  /*4350*/  IMAD R3, R8, R28, R19 ;  /* 0x0000001c08037224 */ /* 0x001fe400078e0213 */
[----:B------:R-:W-:Y:S02]  /*4360*/  IMAD R13, R6, R29, R23 ;  /* 0x0000001d060d7224 */ /* 0x000fe400078e0217 */
[----:B------:R-:W-:Y:S02]  /*4370*/  IMAD R6, R3, R21, R12 ;  /* 0x0000001503067224 */ /* 0x000fe400078e020c */
[----:B------:R-:W-:-:S03]  /*4380*/  IMAD.MOV.U32 R8, RZ, RZ, R14 ;  /* 0x000000ffff087224 */ /* 0x000fc600078e000e */
[----:B------:R-:W-:Y:S02]  /*4390*/  SEL R20, R6, R13, !P0 ;  /* 0x0000000d06147207 */ /* 0x000fe40004000000 */
[----:B------:R-:W-:-:S07]  /*43a0*/  SEL R13, R13, R6, !P0 ;  /* 0x000000060d0d7207 */ /* 0x000fce0004000000 */
.L_x_99:
[----:B------:R-:W-:-:S08]  /*43b0*/  NOP ;  /* 0x0000000000007918 */ /* 0x000fd00000000000 */
[----:B------:R-:W0:-:S00]  /*43c0*/  USETMAXREG.DEALLOC.CTAPOOL 0x28 ;  /* 0x00000028000079c8 */ /* 0x000e0000080e0500 */
[----:B0-----:R-:W-:-:S13]  /*43d0*/  ISETP.NE.AND P0, PT, R0, RZ, PT ;  /* 0x000000ff0000720c */ /* 0x001fda0003f05270 */
[----:B------:R-:W-:Y:S05]  /*43e0*/  @P0 EXIT ;  /* 0x000000000000094d */ /* 0x000fea0003800000 */
[----:B------:R-:W-:Y:S01]  /*43f0*/  LOP3.LUT P0, RZ, R9, 0xff, RZ, 0xc0, !PT ;  /* 0x000000ff09ff7812 */ /* 0x000fe2000780c0ff */
[----:B------:R-:W-:Y:S02]  /*4400*/  IMAD.MOV.U32 R0, RZ, RZ, 0x1 ;  /* 0x00000001ff007424 */ /* 0x000fe400078e00ff */
[----:B------:R-:W-:-:S10]  /*4410*/  IMAD.MOV.U32 R3, RZ, RZ, RZ ;  /* 0x000000ffff037224 */ /* 0x000fd400078e00ff */
[----:B------:R-:W-:Y:S05]  /*4420*/  @!P0 BRA `(.L_x_102) ;  /* 0x0000000c001c8947 */ /* 0x000fea0003800000 */
[----:B------:R-:W0:Y:S01]  /*4430*/  LDC R0, c[0x0][0x28c] ;  /* 0x0000a300ff007b82 */ /* 0x000e220000000800 */
[----:B------:R-:W-:Y:S01]  /*4440*/  LOP3.LUT P0, RZ, R4, 0x1f, RZ, 0xc0, !PT ;  /* 0x0000001f04ff7812 */ /* 0x000fe2000780c0ff */
[----:B------:R-:W-:Y:S01]  /*4450*/  ULDC UR5, c[0x0][0x658] ;  /* 0x0001960000057ab9 */ /* 0x000fe20000000800 */
[----:B------:R-:W-:Y:S01]  /*4460*/  UMOV UR6, 0xffffffff ;  /* 0xffffffff00067882 */ /* 0x000fe20000000000 */
[----:B------:R-:W-:Y:S01]  /*4470*/  BSSY B0, `(.L_x_102) ;  /* 0x00000c2000007945 */ /* 0x000fe20003800000 */
[----:B------:R-:W-:Y:S01]  /*4480*/  USHF.L.U32 UR6, UR6, UR5, URZ ;  /* 0x0000000506067299 */ /* 0x000fe2000800063f */
[C---:B------:R-:W-:Y:S01]  /*4490*/  ISETP.NE.AND P2, PT, R5.reuse, RZ, PT ;  /* 0x000000ff0500720c */ /* 0x040fe20003f45270 */
[----:B------:R-:W-:Y:S01]  /*44a0*/  IMAD.MOV.U32 R11, RZ, RZ, 0x1 ;  /* 0x00000001ff0b7424 */ /* 0x000fe200078e00ff */
[----:B------:R-:W-:Y:S01]  /*44b0*/  ISETP.NE.OR P0, PT, R5, RZ, !P0 ;  /* 0x000000ff0500720c */ /* 0x000fe20004705670 */
[----:B------:R-:W-:Y:S01]  /*44c0*/  ULDC UR4, c[0x0][0x600] ;  /* 0x0001800000047ab9 */ /* 0x000fe20000000800 */
[----:B------:R-:W-:Y:S01]  /*44d0*/  LOP3.LUT R19, R18, 0x2, RZ, 0xfc, !PT ;  /* 0x0000000212137812 */ /* 0x000fe200078efcff */
[----:B------:R-:W-:Y:S01]  /*44e0*/  UMOV UR7, 0x1 ;  /* 0x0000000100077882 */ /* 0x000fe20000000000 */
[----:B------:R-:W-:-:S02]  /*44f0*/  UIADD3 UR15, UR4, -0x1, URZ ;  /* 0xffffffff040f7890 */ /* 0x000fc4000fffe03f */
[----:B------:R-:W-:Y:S02]  /*4500*/  USHF.L.U32 UR17, UR7, UR5, URZ ;  /* 0x0000000507117299 */ /* 0x000fe4000800063f */
[----:B------:R-:W-:Y:S01]  /*4510*/  ULOP3.LUT UR16, URZ, UR6, URZ, 0x33, !UPT ;  /* 0x000000063f107292 */ /* 0x000fe2000f8e333f */
[----:B------:R-:W-:Y:S01]  /*4520*/  ULDC.64 UR20, c[0x0][0x198] ;  /* 0x0000660000147ab9 */ /* 0x000fe20000000a00 */
[----:B0-----:R-:W-:-:S05]  /*4530*/  VIADD R0, R0, 0x1f ;  /* 0x0000001f00007836 */ /* 0x001fca0000000000 */
[----:B------:R-:W-:-:S04]  /*4540*/  SHF.R.S32.HI R3, RZ, 0x1f, R0 ;  /* 0x0000001fff037819 */ /* 0x000fc80000011400 */
[----:B------:R-:W-:Y:S01]  /*4550*/  LEA.HI R3, R3, R0, RZ, 0x5 ;  /* 0x0000000003037211 */ /* 0x000fe200078f28ff */
[----:B------:R-:W-:-:S03]  /*4560*/  IMAD.MOV.U32 R0, RZ, RZ, 0x1 ;  /* 0x00000001ff007424 */ /* 0x000fc600078e00ff */
[----:B------:R-:W-:Y:S01]  /*4570*/  SHF.R.S32.HI R12, RZ, 0x5, R3 ;  /* 0x00000005ff0c7819 */ /* 0x000fe20000011403 */
[----:B------:R-:W-:-:S04]  /*4580*/  IMAD.MOV.U32 R3, RZ, RZ, RZ ;  /* 0x000000ffff037224 */ /* 0x000fc800078e00ff */
[----:B------:R-:W-:-:S07]  /*4590*/  VIADD R10, R12, 0x1 ;  /* 0x000000010c0a7836 */ /* 0x000fce0000000000 */
.L_x_114:
[----:B------:R-:W-:-:S03]  /*45a0*/  UMOV UR4, 0xffffffff ;  /* 0xffffffff00047882 */ /* 0x000fc60000000000 */
[----:B------:R-:W-:Y:S05]  /*45b0*/  BRA.DIV UR4, `(.L_x_103) ;  /* 0x0000000e04a07947 */ /* 0x000fea000b800000 */
[----:B------:R-:W-:-:S13]  /*45c0*/  ELECT P6, URZ, PT ;  /* 0x00000000003f782f */ /* 0x000fda00038c0000 */
.L_x_125:
[----:B------:R-:W0:Y:S01]  /*45d0*/  LDC R4, c[0x0][0x28c] ;  /* 0x0000a300ff047b82 */ /* 0x000e220000000800 */
[----:B------:R-:W-:Y:S01]  /*45e0*/  BSSY B1, `(.L_x_104) ;  /* 0x0000037000017945 */ /* 0x000fe20003800000 */
[----:B0-----:R-:W-:-:S13]  /*45f0*/  ISETP.LT.OR P6, PT, R4, 0x1, !P6 ;  /* 0x000000010400780c */ /* 0x001fda00077c1670 */
[----:B------:R-:W-:Y:S05]  /*4600*/  @P6 BRA `(.L_x_105) ;  /* 0x0000000000d06947 */ /* 0x000fea0003800000 */
[----:B------:R-:W-:Y:S02]  /*4610*/  IMAD.SHL.U32 R20, R20, 0x40, RZ ;  /* 0x0000004014147824 */ /* 0x000fe400078e00ff */
[----:B------:R-:W-:Y:S02]  /*4620*/  IMAD.SHL.U32 R13, R13, 0x80, RZ ;  /* 0x000000800d0d7824 */ /* 0x000fe400078e00ff */
[----:B------:R-:W-:Y:S02]  /*4630*/  IMAD.MOV.U32 R21, RZ, RZ, RZ ;  /* 0x000000ffff157224 */ /* 0x000fe400078e00ff */
[----:B------:R-:W-:Y:S02]  /*4640*/  IMAD.MOV.U32 R4, RZ, RZ, R10 ;  /* 0x000000ffff047224 */ /* 0x000fe400078e000a */
[----:B------:R-:W-:Y:S02]  /*4650*/  IMAD.MOV.U32 R5, RZ, RZ, R0 ;  /* 0x000000ffff057224 */ /* 0x000fe400078e0000 */
[----:B------:R-:W-:-:S07]  /*4660*/  IMAD.MOV.U32 R6, RZ, RZ, R3 ;  /* 0x000000ffff067224 */ /* 0x000fce00078e0003 */
.L_x_109:
[----:B------:R-:W0:Y:S01]  /*4670*/  S2R R14, SR_CgaCtaId ;  /* 0x00000000000e7919 */ /* 0x000e220000008800 */
[----:B------:R-:W-:Y:S01]  /*4680*/  MOV R7, 0x400 ;  /* 0x0000040000077802 */ /* 0x000fe20000000f00 */
[----:B------:R-:W1:Y:S03]  /*4690*/  @!P2 LDC R9, c[0x0][0x500] ;  /* 0x00014000ff09ab82 */ /* 0x000e660000000800 */
[----:B0-----:R-:W-:Y:S02]  /*46a0*/  LEA R15, R14, R7, 0x18 ;  /* 0x000000070e0f7211 */ /* 0x001fe400078ec0ff */
[----:B------:R-:W-:-:S03]  /*46b0*/  SHF.L.U32 R7, R5, 0x1f, RZ ;  /* 0x0000001f05077819 */ /* 0x000fc600000006ff */
[----:B------:R-:W-:-:S04]  /*46c0*/  IMAD R14, R6, 0x8, R15 ;  /* 0x00000008060e7824 */ /* 0x000fc800078e020f */
[----:B------:R-:W0:Y:S02]  /*46d0*/  SYNCS.PHASECHK.TRANS64.TRYWAIT P1, [R14+URZ+0x20], R7 ;  /* 0x000020070e0075a7 */ /* 0x000e24000802017f */
[----:B01----:R-:W-:Y:S05]  /*46e0*/  @!P1 BRA `(.L_x_106) ;  /* 0x0000000c00749947 */ /* 0x003fea0003800000 */
.L_x_126:
[----:B0-----:R-:W-:Y:S01]  /*46f0*/  PRMT R7, R19, 0x9910, RZ ;  /* 0x0000991013077816 */ /* 0x001fe200000000ff */
[----:B------:R0:W-:Y:S03]  /*4700*/  @!P2 SYNCS.ARRIVE.TRANS64 RZ, [R14+URZ], R9 ;  /* 0x000000090effa9a7 */ /* 0x0001e6000800003f */
[----:B------:R-:W-:-:S13]  /*4710*/  ISETP.NE.AND P1, PT, R7, 0x2, PT ;  /* 0x000000020700780c */ /* 0x000fda0003f25270 */
[----:B0-----:R-:W-:Y:S05]  /*4720*/  @P1 BRA `(.L_x_107) ;  /* 0x0000000000041947 */ /* 0x001fea0003800000 */
[----:B------:R-:W-:Y:S01]  /*4730*/  BPT.TRAP 0x1 ;  /* 0x000000040000795c */ /* 0x000fe20000300000 */
.L_x_107:
[----:B------:R-:W-:Y:S05]  /*4740*/  @P0 BRA `(.L_x_108) ;  /* 0x0000000000040947 */ /* 0x000fea0003800000 */
[----:B------:R-:W-:Y:S01]  /*4750*/  BPT.TRAP 0x1 ;  /* 0x000000040000795c */ /* 0x000fe20000300000 */
.L_x_108:
[--C-:B------:R-:W-:Y:S01]  /*4760*/  IMAD R7, R6, 0x1000, R15.reuse ;  /* 0x0000100006077824 */ /* 0x100fe200078e020f */
[----:B------:R-:W-:Y:S01]  /*4770*/  R2UR UR9, R14 ;  /* 0x000000000e0972ca */ /* 0x000fe200000e0000 */
[----:B------:R-:W-:Y:S01]  /*4780*/  IMAD R15, R6, 0x800, R15 ;  /* 0x00000800060f7824 */ /* 0x000fe200078e020f */
[----:B------:R-:W-:Y:S01]  /*4790*/  UIADD3 UR4, UP0, UR20, 0xf0, URZ ;  /* 0x000000f014047890 */ /* 0x000fe2000ff1e03f */
[----:B------:R-:W-:Y:S01]  /*47a0*/  VIADD R4, R4, 0xffffffff ;  /* 0xffffffff04047836 */ /* 0x000fe20000000000 */
[----:B------:R-:W-:Y:S01]  /*47b0*/  R2UR UR5, R7 ;  /* 0x00000000070572ca */ /* 0x000fe200000e0000 */
[----:B------:R-:W-:Y:S01]  /*47c0*/  UIADD3 UR22, UP1, UR20, 0x1f0, URZ ;  /* 0x000001f014167890 */ /* 0x000fe2000ff3e03f */
[----:B------:R-:W-:Y:S01]  /*47d0*/  R2UR UR8, R15 ;  /* 0x000000000f0872ca */ /* 0x000fe200000e0000 */
[----:B------:R-:W-:Y:S01]  /*47e0*/  VIADD R6, R6, 0x1 ;  /* 0x0000000106067836 */ /* 0x000fe20000000000 */
[----:B------:R-:W-:Y:S01]  /*47f0*/  R2UR UR11, R13 ;  /* 0x000000000d0b72ca */ /* 0x000fe200000e0000 */
[----:B------:R-:W-:Y:S01]  /*4800*/  UIADD3.X UR23, URZ, UR21, URZ, UP1, !UPT ;  /* 0x000000153f177290 */ /* 0x000fe20008ffe43f */
[C---:B------:R-:W-:Y:S01]  /*4810*/  R2UR UR10, R21.reuse ;  /* 0x00000000150a72ca */ /* 0x040fe200000e0000 */
[----:B------:R-:W-:Y:S01]  /*4820*/  UMOV UR6, 0x0 ;  /* 0x0000000000067882 */ /* 0x000fe20000000000 */
[----:B------:R-:W-:Y:S01]  /*4830*/  R2UR UR12, R8 ;  /* 0x00000000080c72ca */ /* 0x000fe200000e0000 */
[----:B------:R-:W-:Y:S01]  /*4840*/  UMOV UR7, 0x10000000 ;  /* 0x1000000000077882 */ /* 0x000fe20000000000 */
[----:B------:R-:W-:Y:S01]  /*4850*/  R2UR UR18, R20 ;  /* 0x00000000141272ca */ /* 0x000fe200000e0000 */
[----:B------:R-:W-:Y:S01]  /*4860*/  VIADD R21, R21, 0x20 ;  /* 0x0000002015157836 */ /* 0x000fe20000000000 */
[----:B------:R-:W-:Y:S01]  /*4870*/  ISETP.GT.AND P3, PT, R4, 0x1, PT ;  /* 0x000000010400780c */ /* 0x000fe20003f64270 */
[----:B------:R-:W-:Y:S01]  /*4880*/  UIADD3 UR13, UR5, 0x100, URZ ;  /* 0x00000100050d7890 */ /* 0x000fe2000fffe03f */
[----:B------:R-:W-:Y:S01]  /*4890*/  ISETP.NE.AND P1, PT, R6, 0x4, PT ;  /* 0x000000040600780c */ /* 0x000fe20003f25270 */
[----:B------:R-:W-:-:S02]  /*48a0*/  UIADD3.X UR5, URZ, UR21, URZ, UP0, !UPT ;  /* 0x000000153f057290 */ /* 0x000fc400087fe43f */
[----:B------:R-:W-:Y:S01]  /*48b0*/  UIADD3 UR14, UR8, 0x4100, URZ ;  /* 0x00004100080e7890 */ /* 0x000fe2000fffe03f */
[----:B------:R-:W-:Y:S02]  /*48c0*/  SEL R14, RZ, 0x1, P1 ;  /* 0x00000001ff0e7807 */ /* 0x000fe40000800000 */
[----:B------:R-:W-:Y:S01]  /*48d0*/  UMOV UR8, UR13 ;  /* 0x0000000d00087c82 */ /* 0x000fe20008000000 */
[----:B------:R-:W-:Y:S02]  /*48e0*/  SEL R6, R6, RZ, P1 ;  /* 0x000000ff06067207 */ /* 0x000fe40000800000 */
[----:B------:R-:W-:Y:S01]  /*48f0*/  LOP3.LUT R5, R5, R14, RZ, 0x3c, !PT ;  /* 0x0000000e05057212 */ /* 0x000fe200078e3cff */
[----:B------:R0:W-:Y:S02]  /*4900*/  UTMALDG.3D [UR8], [UR4], desc[UR6] ;  /* 0x00000608040075b4 */ /* 0x0001e40008011000 */
[----:B0-----:R-:W-:Y:S01]  /*4910*/  UMOV UR8, UR14 ;  /* 0x0000000e00087c82 */ /* 0x001fe20008000000 */
[----:B------:R-:W-:-:S02]  /*4920*/  UMOV UR11, UR18 ;  /* 0x00000012000b7c82 */ /* 0x000fc40008000000 */
[----:B------:R0:W-:Y:S02]  /*4930*/  UTMALDG.3D [UR8], [UR22], desc[UR6] ;  /* 0x00000608160075b4 */ /* 0x0001e40008011000 */
[----:B0-----:R-:W-:Y:S05]  /*4940*/  @P3 BRA `(.L_x_109) ;  /* 0xfffffffc00483947 */ /* 0x001fea000383ffff */
.L_x_105:
[----:B------:R-:W-:Y:S05]  /*4950*/  BSYNC B1 ;  /* 0x0000000000017941 */ /* 0x000fea0003800000 */
.L_x_104:
[----:B------:R-:W-:Y:S01]  /*4960*/  LOP3.LUT P3, RZ, R11, 0xff, RZ, 0xc0, !PT ;  /* 0x000000ff0bff7812 */ /* 0x000fe2000786c0ff */
[----:B------:R-:W-:Y:S01]  /*4970*/  IMAD.IADD R3, R12, 0x1, R3 ;  /* 0x000000010c037824 */ /* 0x000fe200078e0203 */
[----:B------:R-:W-:Y:S01]  /*4980*/  IADD3 R16, P4, R16, UR36, RZ ;  /* 0x0000002410107c10 */ /* 0x000fe2000ff9e0ff */
[----:B------:R-:W-:Y:S01]  /*4990*/  ULDC.64 UR4, c[0x0][0x650] ;  /* 0x0001940000047ab9 */ /* 0x000fe20000000a00 */
[----:B------:R-:W-:Y:S01]  /*49a0*/  BSSY B1, `(.L_x_110) ;  /* 0x000006c000017945 */ /* 0x000fe20003800000 */
[----:B------:R-:W-:Y:S01]  /*49b0*/  IMAD.MOV.U32 R13, RZ, RZ, -0x1 ;  /* 0xffffffffff0d7424 */ /* 0x000fe200078e00ff */
[----:B------:R-:W-:Y:S01]  /*49c0*/  ISETP.GT.U32.AND P1, PT, R3, 0x3, PT ;  /* 0x000000030300780c */ /* 0x000fe20003f24070 */
[----:B------:R-:W-:Y:S01]  /*49d0*/  IMAD.MOV.U32 R20, RZ, RZ, -0x1 ;  /* 0xffffffffff147424 */ /* 0x000fe200078e00ff */
[----:B------:R-:W-:Y:S01]  /*49e0*/  SHF.R.U32.HI R4, RZ, 0x2, R3 ;  /* 0x00000002ff047819 */ /* 0x000fe20000011603 */
[----:B------:R-:W-:Y:S01]  /*49f0*/  IMAD.MOV.U32 R8, RZ, RZ, -0x1 ;  /* 0xffffffffff087424 */ /* 0x000fe200078e00ff */
[----:B------:R-:W-:-:S02]  /*4a00*/  ISETP.LT.U32.AND P1, PT, R12, 0x4, P1 ;  /* 0x000000040c00780c */ /* 0x000fc40000f21070 */
[----:B------:R-:W-:Y:S01]  /*4a10*/  IADD3.X R17, R17, UR42, RZ, P4, !PT ;  /* 0x0000002a11117c10 */ /* 0x000fe2000a7fe4ff */
[----:B------:R-:W0:Y:S01]  /*4a20*/  @P3 S2R R6, SR_CgaCtaId ;  /* 0x0000000000063919 */ /* 0x000e220000008800 */
[----:B------:R-:W-:Y:S02]  /*4a30*/  @P3 MOV R5, 0x400 ;  /* 0x0000040000053802 */ /* 0x000fe40000000f00 */
[----:B------:R-:W-:Y:S02]  /*4a40*/  ISETP.GE.U32.AND P4, PT, R16, UR4, PT ;  /* 0x0000000410007c0c */ /* 0x000fe4000bf86070 */
[----:B------:R-:W-:Y:S02]  /*4a50*/  LOP3.LUT R4, R4, 0x1, RZ, 0xc0, !PT ;  /* 0x0000000104047812 */ /* 0x000fe400078ec0ff */
[----:B------:R-:W-:Y:S02]  /*4a60*/  LOP3.LUT R3, R3, 0x3, RZ, 0xc0, !PT ;  /* 0x0000000303037812 */ /* 0x000fe400078ec0ff */
[----:B------:R-:W-:-:S02]  /*4a70*/  PRMT R11, RZ, 0x7610, R11 ;  /* 0x00007610ff0b7816 */ /* 0x000fc4000000000b */
[----:B0-----:R-:W-:-:S04]  /*4a80*/  @P3 LEA R5, R6, R5, 0x18 ;  /* 0x0000000506053211 */ /* 0x001fc800078ec0ff */
[----:B------:R0:W-:Y:S01]  /*4a90*/  @P3 SYNCS.ARRIVE.TRANS64.A1T0 RZ, [R5+URZ+0x58], RZ ;  /* 0x000058ff05ff39a7 */ /* 0x0001e2000810003f */
[----:B------:R-:W-:-:S04]  /*4aa0*/  ISETP.NE.U32.AND P3, PT, R4, 0x1, PT ;  /* 0x000000010400780c */ /* 0x000fc80003f65070 */
[----:B------:R-:W-:Y:S02]  /*4ab0*/  ISETP.GT.U32.AND P3, PT, R12, 0x3, !P3 ;  /* 0x000000030c00780c */ /* 0x000fe40005f64070 */
[----:B0-----:R-:W-:Y:S02]  /*4ac0*/  SEL R5, RZ, 0x1, !P1 ;  /* 0x00000001ff057807 */ /* 0x001fe40004800000 */
[----:B------:R-:W-:Y:S02]  /*4ad0*/  ISETP.GE.U32.AND.EX P1, PT, R17, UR5, PT, P4 ;  /* 0x0000000511007c0c */ /* 0x000fe4000bf26140 */
[----:B------:R-:W-:-:S04]  /*4ae0*/  SEL R4, RZ, 0x1, !P3 ;  /* 0x00000001ff047807 */ /* 0x000fc80005800000 */
[----:B------:R-:W-:Y:S02]  /*4af0*/  LOP3.LUT R0, R4, R0, R5, 0x96, !PT ;  /* 0x0000000004007212 */ /* 0x000fe400078e9605 */
[----:B------:R-:W-:-:S05]  /*4b00*/  PRMT R4, RZ, 0x7610, R4 ;  /* 0x00007610ff047816 */ /* 0x000fca0000000004 */
[----:B------:R-:W-:Y:S05]  /*4b10*/  @P1 BRA `(.L_x_111) ;  /* 0x0000000400501947 */ /* 0x000fea0003800000 */
[----:B------:R-:W-:Y:S01]  /*4b20*/  ULDC.64 UR4, c[0x0][0x628] ;  /* 0x00018a0000047ab9 */ /* 0x000fe20000000a00 */
[----:B------:R-:W0:Y:S01]  /*4b30*/  S2R R14, SR_CTAID.X ;  /* 0x00000000000e7919 */ /* 0x000e220000002500 */
[----:B------:R-:W-:Y:S01]  /*4b40*/  ISETP.NE.U32.AND P1, PT, RZ, UR4, PT ;  /* 0x00000004ff007c0c */ /* 0x000fe2000bf25070 */
[----:B------:R-:W-:Y:S01]  /*4b50*/  ULDC UR7, c[0x0][0x630] ;  /* 0x00018c0000077ab9 */ /* 0x000fe20000000800 */
[----:B------:R-:W-:Y:S01]  /*4b60*/  IMAD.MOV.U32 R4, RZ, RZ, R16 ;  /* 0x000000ffff047224 */ /* 0x000fe200078e0010 */
[----:B------:R-:W1:Y:S01]  /*4b70*/  S2R R13, SR_CTAID.Y ;  /* 0x00000000000d7919 */ /* 0x000e620000002600 */
[----:B------:R-:W-:Y:S01]  /*4b80*/  ISETP.NE.AND.EX P1, PT, RZ, UR5, PT, P1 ;  /* 0x00000005ff007c0c */ /* 0x000fe2000bf25310 */
[----:B------:R-:W-:-:S12]  /*4b90*/  IMAD.MOV.U32 R5, RZ, RZ, R17 ;  /* 0x000000ffff057224 */ /* 0x000fd800078e0011 */
[----:B------:R-:W-:Y:S05]  /*4ba0*/  @!P1 BRA `(.L_x_112) ;  /* 0x0000000000289947 */ /* 0x000fea0003800000 */
[----:B------:R-:W-:Y:S02]  /*4bb0*/  ULDC UR6, c[0x0][0x634] ;  /* 0x00018d0000067ab9 */ /* 0x000fe40000000800 */
[----:B------:R-:W-:-:S05]  /*4bc0*/  IADD3 R9, P1, R16, UR6, RZ ;  /* 0x0000000610097c10 */ /* 0x000fca000ff3e0ff */
[----:B------:R-:W-:-:S04]  /*4bd0*/  IMAD.X R15, RZ, RZ, R17, P1 ;  /* 0x000000ffff0f7224 */ /* 0x000fc800008e0611 */
[----:B------:R-:W-:-:S04]  /*4be0*/  IMAD.WIDE.U32 R6, R15, UR4, RZ ;  /* 0x000000040f067c25 */ /* 0x000fc8000f8e00ff */
[----:B------:R-:W-:-:S04]  /*4bf0*/  IMAD.WIDE.U32 R6, P1, R9, UR5, R6 ;  /* 0x0000000509067c25 */ /* 0x000fc8000f820006 */
[----:B------:R-:W-:-:S04]  /*4c00*/  IMAD.WIDE.U32 R8, R9, UR4, RZ ;  /* 0x0000000409087c25 */ /* 0x000fc8000f8e00ff */
[----:B------:R-:W-:Y:S01]  /*4c10*/  IMAD.X R5, RZ, RZ, RZ, P1 ;  /* 0x000000ffff057224 */ /* 0x000fe200008e06ff */
[----:B------:R-:W-:Y:S01]  /*4c20*/  IADD3 RZ, P1, R9, R6, RZ ;  /* 0x0000000609ff7210 */ /* 0x000fe20007f3e0ff */
[----:B------:R-:W-:-:S04]  /*4c30*/  IMAD.MOV.U32 R4, RZ, RZ, R7 ;  /* 0x000000ffff047224 */ /* 0x000fc800078e0007 */
[----:B------:R-:W-:-:S08]  /*4c40*/  IMAD.WIDE.U32.X R4, R15, UR5, R4, P1 ;  /* 0x000000050f047c25 */ /* 0x000fd000088e0404 */
.L_x_112:
[--C-:B------:R-:W-:Y:S01]  /*4c50*/  SHF.R.U64 R8, R4, UR7, R5.reuse ;  /* 0x0000000704087c19 */ /* 0x100fe20008001205 */
[----:B------:R-:W-:Y:S01]  /*4c60*/  ULDC.64 UR4, c[0x0][0x620] ;  /* 0x0001880000047ab9 */ /* 0x000fe20000000a00 */
[----:B------:R-:W-:Y:S01]  /*4c70*/  SHF.R.U32.HI R4, RZ, UR7, R5 ;  /* 0x00000007ff047c19 */ /* 0x000fe20008011605 */
[----:B------:R-:W2:Y:S01]  /*4c80*/  LDC R25, c[0x0][0x144] ;  /* 0x00005100ff197b82 */ /* 0x000ea20000000800 */
[----:B------:R-:W-:Y:S01]  /*4c90*/  IADD3 R7, P1, RZ, -R8, RZ ;  /* 0x80000008ff077210 */ /* 0x000fe20007f3e0ff */
[----:B------:R-:W-:Y:S01]  /*4ca0*/  ULDC.64 UR8, c[0x0][0x640] ;  /* 0x0001900000087ab9 */ /* 0x000fe20000000a00 */
[----:B0-----:R-:W-:Y:S01]  /*4cb0*/  I2FP.F32.U32 R9, R14 ;  /* 0x0000000e00097245 */ /* 0x001fe20000201000 */
[----:B------:R-:W-:Y:S02]  /*4cc0*/  ULDC UR6, c[0x0][0x608] ;  /* 0x0001820000067ab9 */ /* 0x000fe40000000800 */
[----:B------:R-:W-:Y:S01]  /*4cd0*/  IMAD.X R4, RZ, RZ, ~R4, P1 ;  /* 0x000000ffff047224 */ /* 0x000fe200008e0e04 */
[----:B------:R-:W-:Y:S01]  /*4ce0*/  ISETP.NE.U32.AND P1, PT, RZ, UR8, PT ;  /* 0x00000008ff007c0c */ /* 0x000fe2000bf25070 */
[----:B------:R-:W0:Y:S02]  /*4cf0*/  LDC R20, c[0x0][0x148] ;  /* 0x00005200ff147b82 */ /* 0x000e240000000800 */
[----:B------:R-:W-:Y:S01]  /*4d00*/  IMAD R6, R4, UR4, RZ ;  /* 0x0000000404067c24 */ /* 0x000fe2000f8e02ff */
[----:B------:R-:W-:Y:S01]  /*4d10*/  ISETP.NE.AND.EX P1, PT, RZ, UR9, PT, P1 ;  /* 0x00000009ff007c0c */ /* 0x000fe2000bf25310 */
[----:B------:R-:W-:Y:S01]  /*4d20*/  IMAD.WIDE.U32 R4, R7, UR4, R16 ;  /* 0x0000000407047c25 */ /* 0x000fe2000f8e0010 */
[----:B------:R-:W-:-:S03]  /*4d30*/  ULDC UR4, c[0x0][0x150] ;  /* 0x0000540000047ab9 */ /* 0x000fc60000000800 */
[----:B------:R-:W-:Y:S02]  /*4d40*/  IMAD R7, R7, UR5, R6 ;  /* 0x0000000507077c24 */ /* 0x000fe4000f8e0206 */
[----:B------:R-:W-:Y:S01]  /*4d50*/  FMUL R6, R9, UR4 ;  /* 0x0000000409067c20 */ /* 0x000fe20008400000 */
[----:B------:R-:W-:Y:S01]  /*4d60*/  ULDC UR4, c[0x0][0x618] ;  /* 0x0001860000047ab9 */ /* 0x000fe20000000800 */
[----:B------:R-:W-:Y:S01]  /*4d70*/  ULDC UR5, c[0x0][0x154] ;  /* 0x0000550000057ab9 */ /* 0x000fe20000000800 */
[----:B------:R-:W-:-:S03]  /*4d80*/  IMAD.IADD R5, R5, 0x1, R7 ;  /* 0x0000000105057824 */ /* 0x000fc600078e0207 */
[----:B------:R-:W3:Y:S02]  /*4d90*/  F2I.U32.TRUNC.NTZ R6, R6 ;  /* 0x0000000600067305 */ /* 0x000ee4000020f000 */
[----:B------:R-:W-:Y:S02]  /*4da0*/  SHF.R.U64 R9, R4, UR4, R5 ;  /* 0x0000000404097c19 */ /* 0x000fe40008001205 */
[----:B-1----:R-:W-:-:S05]  /*4db0*/  I2FP.F32.U32 R4, R13 ;  /* 0x0000000d00047245 */ /* 0x002fca0000201000 */
[----:B------:R-:W-:Y:S01]  /*4dc0*/  FMUL R22, R4, UR5 ;  /* 0x0000000504167c20 */ /* 0x000fe20008400000 */
[----:B------:R-:W-:Y:S01]  /*4dd0*/  SHF.R.U32.HI R4, RZ, UR4, R5 ;  /* 0x00000004ff047c19 */ /* 0x000fe20008011605 */
[----:B------:R-:W-:-:S03]  /*4de0*/  ULDC UR4, c[0x0][0x658] ;  /* 0x0001960000047ab9 */ /* 0x000fc60000000800 */
[--C-:B------:R-:W-:Y:S01]  /*4df0*/  SHF.R.U64 R21, R9, UR6, R4.reuse ;  /* 0x0000000609157c19 */ /* 0x100fe20008001204 */
[----:B------:R-:W1:Y:S01]  /*4e00*/  F2I.U32.TRUNC.NTZ R22, R22 ;  /* 0x0000001600167305 */ /* 0x000e62000020f000 */
[----:B------:R-:W-:Y:S01]  /*4e10*/  SHF.R.U32.HI R4, RZ, UR6, R4 ;  /* 0x00000006ff047c19 */ /* 0x000fe20008011604 */
[----:B---3--:R-:W-:-:S03]  /*4e20*/  IMAD.MOV R6, RZ, RZ, -R6 ;  /* 0x000000ffff067224 */ /* 0x008fc600078e0a06 */
[----:B------:R-:W-:Y:S01]  /*4e30*/  SHF.R.U64 R15, R21, UR4, R4 ;  /* 0x00000004150f7c19 */ /* 0x000fe20008001204 */
[----:B--2---:R-:W-:Y:S01]  /*4e40*/  IMAD R14, R25, R6, R14 ;  /* 0x00000006190e7224 */ /* 0x004fe200078e020e */
[----:B------:R-:W-:-:S03]  /*4e50*/  SHF.R.U32.HI R23, RZ, UR4, R4 ;  /* 0x00000004ff177c19 */ /* 0x000fc60008011604 */
[----:B------:R-:W-:Y:S02]  /*4e60*/  IMAD.MOV.U32 R4, RZ, RZ, R15 ;  /* 0x000000ffff047224 */ /* 0x000fe400078e000f */
[----:B------:R-:W-:Y:S01]  /*4e70*/  IMAD.MOV.U32 R5, RZ, RZ, R23 ;  /* 0x000000ffff057224 */ /* 0x000fe200078e0017 */
[----:B-1----:R-:W-:Y:S06]  /*4e80*/  @!P1 BRA `(.L_x_113) ;  /* 0x0000000000289947 */ /* 0x002fec0003800000 */
[----:B------:R-:W-:Y:S02]  /*4e90*/  ULDC UR4, c[0x0][0x64c] ;  /* 0x0001930000047ab9 */ /* 0x000fe40000000800 */
[----:B------:R-:W-:-:S05]  /*4ea0*/  IADD3 R5, P1, R15, UR4, RZ ;  /* 0x000000040f057c10 */ /* 0x000fca000ff3e0ff */
[----:B------:R-:W-:-:S04]  /*4eb0*/  IMAD.X R23, RZ, RZ, R23, P1 ;  /* 0x000000ffff177224 */ /* 0x000fc800008e0617 */
[----:B------:R-:W-:-:S04]  /*4ec0*/  IMAD.WIDE.U32 R6, R23, UR8, RZ ;  /* 0x0000000817067c25 */ /* 0x000fc8000f8e00ff */
[----:B------:R-:W-:-:S04]  /*4ed0*/  IMAD.WIDE.U32 R6, P1, R5, UR9, R6 ;  /* 0x0000000905067c25 */ /* 0x000fc8000f820006 */
[----:B------:R-:W-:-:S04]  /*4ee0*/  IMAD.WIDE.U32 R4, R5, UR8, RZ ;  /* 0x0000000805047c25 */ /* 0x000fc8000f8e00ff */
[----:B------:R-:W-:Y:S01]  /*4ef0*/  IMAD.MOV.U32 R4, RZ, RZ, R7 ;  /* 0x000000ffff047224 */ /* 0x000fe200078e0007 */
[----:B------:R-:W-:Y:S01]  /*4f00*/  IADD3 RZ, P3, R5, R6, RZ ;  /* 0x0000000605ff7210 */ /* 0x000fe20007f7e0ff */
[----:B------:R-:W-:-:S04]  /*4f10*/  IMAD.X R5, RZ, RZ, RZ, P1 ;  /* 0x000000ffff057224 */ /* 0x000fc800008e06ff */
[----:B------:R-:W-:-:S08]  /*4f20*/  IMAD.WIDE.U32.X R4, R23, UR9, R4, P3 ;  /* 0x0000000917047c25 */ /* 0x000fd000098e0404 */
.L_x_113:
[----:B------:R-:W-:Y:S01]  /*4f30*/  ISETP.NE.AND P1, PT, R2, 0x1, PT ;  /* 0x000000010200780c */ /* 0x000fe20003f25270 */
[----:B------:R-:W-:Y:S01]  /*4f40*/  ULDC UR4, c[0x0][0x648] ;  /* 0x0001920000047ab9 */ /* 0x000fe20000000800 */
[----:B------:R-:W-:Y:S01]  /*4f50*/  LOP3.LUT R21, R21, UR16, RZ, 0xc0, !PT ;  /* 0x0000001015157c12 */ /* 0x000fe2000f8ec0ff */
[----:B------:R-:W-:Y:S01]  /*4f60*/  IMAD.MOV R22, RZ, RZ, -R22 ;  /* 0x000000ffff167224 */ /* 0x000fe200078e0a16 */
[----:B------:R-:W-:Y:S01]  /*4f70*/  SHF.R.U64 R4, R4, UR4, R5 ;  /* 0x0000000404047c19 */ /* 0x000fe20008001205 */
[----:B------:R-:W-:Y:S01]  /*4f80*/  ULDC UR4, c[0x0][0x638] ;  /* 0x00018e0000047ab9 */ /* 0x000fe20000000800 */
[----:B------:R-:W-:Y:S01]  /*4f90*/  ULDC UR5, c[0x0][0x610] ;  /* 0x0001840000057ab9 */ /* 0x000fe20000000800 */
[----:B------:R-:W-:Y:S02]  /*4fa0*/  IMAD.MOV.U32 R5, RZ, RZ, 0x1 ;  /* 0x00000001ff057424 */ /* 0x000fe400078e00ff */
[----:B------:R-:W-:Y:S02]  /*4fb0*/  IMAD.MOV R6, RZ, RZ, -R4 ;  /* 0x000000ffff067224 */ /* 0x000fe400078e0a04 */
[----:B------:R-:W-:Y:S01]  /*4fc0*/  IMAD R21, R4, UR17, R21 ;  /* 0x0000001104157c24 */ /* 0x000fe2000f8e0215 */
[----:B------:R-:W-:Y:S01]  /*4fd0*/  LOP3.LUT R4, R9, UR15, RZ, 0xc0, !PT ;  /* 0x0000000f09047c12 */ /* 0x000fe2000f8ec0ff */
[----:B0-----:R-:W-:-:S02]  /*4fe0*/  @P1 IMAD R14, R20, R22, R13 ;  /* 0x00000016140e1224 */ /* 0x001fc400078e020d */
[----:B------:R-:W-:Y:S01]  /*4ff0*/  IMAD R15, R6, UR4, R15 ;  /* 0x00000004060f7c24 */ /* 0x000fe2000f8e020f */
[----:B------:R-:W-:Y:S01]  /*5000*/  ULDC UR4, c[0x0][0x600] ;  /* 0x0001800000047ab9 */ /* 0x000fe20000000800 */
[----:B------:R-:W-:Y:S02]  /*5010*/  IMAD R14, R21, UR5, R14 ;  /* 0x00000005150e7c24 */ /* 0x000fe4000f8e020e */
[--C-:B------:R-:W-:Y:S01]  /*5020*/  IMAD R15, R15, UR4, R4.reuse ;  /* 0x000000040f0f7c24 */ /* 0x100fe2000f8e0204 */
[----:B------:R-:W-:-:S04]  /*5030*/  PRMT R4, R5, 0x7610, R4 ;  /* 0x0000761005047816 */ /* 0x000fc80000000004 */
[----:B------:R-:W-:Y:S02]  /*5040*/  SEL R20, R15, R14, !P1 ;  /* 0x0000000e0f147207 */ /* 0x000fe40004800000 */
[----:B------:R-:W-:-:S07]  /*5050*/  SEL R13, R14, R15, !P1 ;  /* 0x0000000f0e0d7207 */ /* 0x000fce0004800000 */
.L_x_111:
[----:B------:R-:W-:Y:S05]  /*5060*/  BSYNC B1 ;  /* 0x0000000000017941 */ /* 0x000fea0003800000 */
.L_x_110:
[----:B------:R-:W-:-:S13]  /*5070*/  LOP3.LUT P1, RZ, R4, 0xff, RZ, 0xc0, !PT ;  /* 0x000000ff04ff7812 */ /* 0x000fda000782c0ff */
[----:B------:R-:W-:Y:S05]  /*5080*/  @P1 BRA `(.L_x_114) ;  /* 0xfffffff400441947 */ /* 0x000fea000383ffff */
[----:B------:R-:W-:Y:S05]  /*5090*/  BSYNC B0 ;  /* 0x0000000000007941 */ /* 0x000fea0003800000 */
.L_x_102:
[----:B------:R-:W-:-:S03]  /*50a0*/  UMOV UR4, 0xffffffff ;  /* 0xffffffff00047882 */ /* 0x000fc60000000000 */
[----:B------:R-:W-:Y:S05]  /*50b0*/  BRA.DIV UR4, `(.L_x_115) ;  /* 0x0000000604147947 */ /* 0x000fea000b800000 */
[----:B------:R-:W-:-:S13]  /*50c0*/  ELECT P6, URZ, PT ;  /* 0x00000000003f782f */ /* 0x000fda00038c0000 */
.L_x_129:
[----:B------:R-:W-:Y:S04]  /*50d0*/  BSSY B0, `(.L_x_116) ;  /* 0x000002b000007945 */ /* 0x000fe80003800000 */
[----:B------:R-:W-:Y:S05]  /*50e0*/  @!P6 BRA `(.L_x_117) ;  /* 0x0000000000a4e947 */ /* 0x000fea0003800000 */
[----:B------:R-:W-:-:S04]  /*50f0*/  LOP3.LUT R18, R18, 0x2, RZ, 0xfc, !PT ;  /* 0x0000000212127812 */ /* 0x000fc800078efcff */
[----:B------:R-:W-:-:S13]  /*5100*/  ISETP.NE.AND P0, PT, R18, 0x3, PT ;  /* 0x000000031200780c */ /* 0x000fda0003f05270 */
[----:B------:R-:W-:Y:S05]  /*5110*/  @!P0 BRA `(.L_x_118) ;  /* 0x0000000000048947 */ /* 0x000fea0003800000 */
[----:B------:R-:W-:Y:S01]  /*5120*/  BPT.TRAP 0x1 ;  /* 0x000000040000795c */ /* 0x000fe20000300000 */
.L_x_118:
[----:B------:R-:W0:Y:S01]  /*5130*/  S2R R5, SR_CgaCtaId ;  /* 0x0000000000057919 */ /* 0x000e220000008800 */
[----:B------:R-:W-:Y:S02]  /*5140*/  MOV R2, 0x400 ;  /* 0x0000040000027802 */ /* 0x000fe40000000f00 */
[----:B------:R-:W-:Y:S02]  /*5150*/  SHF.L.U32 R4, R0, 0x1f, RZ ;  /* 0x0000001f00047819 */ /* 0x000fe400000006ff */
[----:B0-----:R-:W-:-:S05]  /*5160*/  LEA R2, R5, R2, 0x18 ;  /* 0x0000000205027211 */ /* 0x001fca00078ec0ff */
[----:B------:R-:W-:-:S04]  /*5170*/  VIADD R2, R2, 0x20 ;  /* 0x0000002002027836 */ /* 0x000fc80000000000 */
[C---:B------:R-:W-:Y:S02]  /*5180*/  IMAD R7, R3.reuse, 0x8, R2 ;  /* 0x0000000803077824 */ /* 0x040fe400078e0202 */
[----:B------:R-:W-:Y:S02]  /*5190*/  VIADD R3, R3, 0x1 ;  /* 0x0000000103037836 */ /* 0x000fe40000000000 */
[----:B------:R-:W0:Y:S03]  /*51a0*/  SYNCS.PHASECHK.TRANS64.TRYWAIT P0, [R7+URZ], R4 ;  /* 0x00000004070075a7 */ /* 0x000e26000800017f */
[----:B------:R-:W-:-:S04]  /*51b0*/  ISETP.NE.AND P1, PT, R3, 0x4, PT ;  /* 0x000000040300780c */ /* 0x000fc80003f25270 */
[----:B------:R-:W-:Y:S02]  /*51c0*/  SEL R5, RZ, 0x1, P1 ;  /* 0x00000001ff057807 */ /* 0x000fe40000800000 */
[----:B------:R-:W-:Y:S02]  /*51d0*/  SEL R3, R3, RZ, P1 ;  /* 0x000000ff03037207 */ /* 0x000fe40000800000 */
[----:B------:R-:W-:-:S03]  /*51e0*/  LOP3.LUT R6, R0, R5, RZ, 0x3c, !PT ;  /* 0x0000000500067212 */ /* 0x000fc600078e3cff */
[----:B------:R-:W-:Y:S01]  /*51f0*/  IMAD R8, R3, 0x8, R2 ;  /* 0x0000000803087824 */ /* 0x000fe200078e0202 */
[----:B------:R-:W-:Y:S01]  /*5200*/  SHF.L.U32 R5, R6, 0x1f, RZ ;  /* 0x0000001f06057819 */ /* 0x000fe200000006ff */
[----:B0-----:R-:W-:Y:S06]  /*5210*/  @!P0 BRA `(.L_x_119) ;  /* 0x0000000000dc8947 */ /* 0x001fec0003800000 */
.L_x_130:
[----:B------:R-:W1:Y:S01]  /*5220*/  SYNCS.PHASECHK.TRANS64.TRYWAIT P0, [R8+URZ], R5 ;  /* 0x00000005080075a7 */ /* 0x000e62000800017f */
[----:B------:R-:W-:-:S05]  /*5230*/  VIADD R0, R3, 0x1 ;  /* 0x0000000103007836 */ /* 0x000fca0000000000 */
[----:B------:R-:W-:-:S04]  /*5240*/  ISETP.NE.AND P1, PT, R0, 0x4, PT ;  /* 0x000000040000780c */ /* 0x000fc80003f25270 */
[----:B------:R-:W-:Y:S02]  /*5250*/  SEL R3, RZ, 0x1, P1 ;  /* 0x00000001ff037807 */ /* 0x000fe40000800000 */
[----:B0-----:R-:W-:Y:S02]  /*5260*/  SEL R7, R0, RZ, P1 ;  /* 0x000000ff00077207 */ /* 0x001fe40000800000 */
[----:B------:R-:W-:-:S03]  /*5270*/  LOP3.LUT R9, R6, R3, RZ, 0x3c, !PT ;  /* 0x0000000306097212 */ /* 0x000fc600078e3cff */
[----:B------:R-:W-:Y:S01]  /*5280*/  IMAD R11, R7, 0x8, R2 ;  /* 0x00000008070b7824 */ /* 0x000fe200078e0202 */
[----:B------:R-:W-:Y:S01]  /*5290*/  SHF.L.U32 R6, R9, 0x1f, RZ ;  /* 0x0000001f09067819 */ /* 0x000fe200000006ff */
[----:B-1----:R-:W-:Y:S06]  /*52a0*/  @!P0 BRA `(.L_x_120) ;  /* 0x0000000000cc8947 */ /* 0x002fec0003800000 */
.L_x_131:
[----:B------:R-:W1:Y:S01]  /*52b0*/  SYNCS.PHASECHK.TRANS64.TRYWAIT P0, [R11+URZ], R6 ;  /* 0x000000060b0075a7 */ /* 0x000e62000800017f */
[----:B------:R-:W-:-:S05]  /*52c0*/  VIADD R0, R7, 0x1 ;  /* 0x0000000107007836 */ /* 0x000fca0000000000 */
[----:B------:R-:W-:-:S04]  /*52d0*/  ISETP.NE.AND P1, PT, R0, 0x4, PT ;  /* 0x000000040000780c */ /* 0x000fc80003f25270 */
[----:B------:R-:W-:Y:S02]  /*52e0*/  SEL R4, RZ, 0x1, P1 ;  /* 0x00000001ff047807 */ /* 0x000fe40000800000 */
[----:B------:R-:W-:Y:S02]  /*52f0*/  SEL R3, R0, RZ, P1 ;  /* 0x000000ff00037207 */ /* 0x000fe40000800000 */
[----:B------:R-:W-:Y:S01]  /*5300*/  LOP3.LUT R0, R9, R4, RZ, 0x3c, !PT ;  /* 0x0000000409007212 */ /* 0x000fe200078e3cff */
[----:B-1----:R-:W-:Y:S06]  /*5310*/  @!P0 BRA `(.L_x_121) ;  /* 0x0000000000c48947 */ /* 0x002fec0003800000 */
.L_x_132:
[----:B------:R-:W-:Y:S01]  /*5320*/  IMAD R3, R3, 0x8, R2 ;  /* 0x0000000803037824 */ /* 0x000fe200078e0202 */
[----:B------:R-:W-:-:S07]  /*5330*/  SHF.L.U32 R0, R0, 0x1f, RZ ;  /* 0x0000001f00007819 */ /* 0x000fce00000006ff */
.L_x_122:
[----:B--2---:R2:W3:Y:S02]  /*5340*/  SYNCS.PHASECHK.TRANS64.TRYWAIT P0, [R3+URZ], R0 ;  /* 0x00000000030075a7 */ /* 0x0044e4000800017f */
[----:B---3--:R-:W-:Y:S05]  /*5350*/  @!P0 NANOSLEEP.SYNCS 0x989680 ;  /* 0x009896800000895d */ /* 0x008fea0003900000 */
[----:B------:R-:W3:Y:S02]  /*5360*/  @!P0 SYNCS.PHASECHK.TRANS64 P0, [R3+URZ], R0 ;  /* 0x00000000030085a7 */ /* 0x000ee4000800007f */
[----:B---3--:R-:W-:Y:S05]  /*5370*/  @!P0 BRA `(.L_x_122) ;  /* 0xfffffffc00f08947 */ /* 0x008fea000383ffff */
.L_x_117:
[----:B------:R-:W-:Y:S05]  /*5380*/  BSYNC B0 ;  /* 0x0000000000007941 */ /* 0x000fea0003800000 */
.L_x_116:
[----:B------:R-:W-:Y:S05]  /*5390*/  EXIT ;  /* 0x000000000000794d */ /* 0x000fea0003800000 */
.L_x_17:
[----:B-1----:R1:W2:Y:S02]  /*53a0*/  SYNCS.PHASECHK.TRANS64.TRYWAIT P1, [R3+URZ], R0 ;  /* 0x00000000030075a7 */ /* 0x0022a4000802017f */
[----:B--2---:R-:W-:Y:S05]  /*53b0*/  @!P1 NANOSLEEP.SYNCS 0x989680 ;  /* 0x009896800000995d */ /* 0x004fea0003900000 */
[----:B------:R-:W2:Y:S02]  /*53c0*/  @!P1 SYNCS.PHASECHK.TRANS64 P1, [R3+URZ], R0 ;  /* 0x00000000030095a7 */ /* 0x000ea4000802007f */
[----:B--2---:R-:W-:Y:S05]  /*53d0*/  @!P1 BRA `(.L_x_17) ;  /* 0xfffffffc00f09947 */ /* 0x004fea000383ffff */
[----:B------:R-:W-:Y:S05]  /*53e0*/  BRA `(.L_x_16) ;  /* 0xffffffc0002c7947 */ /* 0x000fea000383ffff */
.L_x_22:
[----:B-1----:R1:W2:Y:S02]  /*53f0*/  SYNCS.PHASECHK.TRANS64.TRYWAIT P1, [R5+URZ], R4 ;  /* 0x00000004050075a7 */ /* 0x0022a4000802017f */
[----:B--2---:R-:W-:Y:S05]  /*5400*/  @!P1 NANOSLEEP.SYNCS 0x989680 ;  /* 0x009896800000995d */ /* 0x004fea0003900000 */
[----:B------:R-:W2:Y:S02]  /*5410*/  @!P1 SYNCS.PHASECHK.TRANS64 P1, [R5+URZ], R4 ;  /* 0x00000004050095a7 */ /* 0x000ea4000802007f */
[----:B--2---:R-:W-:Y:S05]  /*5420*/  @!P1 BRA `(.L_x_22) ;  /* 0xfffffffc00f09947 */ /* 0x004fea000383ffff */
[----:B------:R-:W-:Y:S05]  /*5430*/  BRA `(.L_x_21) ;  /* 0xffffffc000ac7947 */ /* 0x000fea000383ffff */
.L_x_103:
[----:B------:R-:W-:Y:S01]  /*5440*/  BSSY B1, `(.L_x_123) ;  /* 0x0000006000017945 */ /* 0x000fe20003800000 */
[----:B------:R-:W-:-:S07]  /*5450*/  IMAD.MOV.U32 R15, RZ, RZ, -0x1 ;  /* 0xffffffffff0f7424 */ /* 0x000fce00078e00ff */
[----:B------:R-:W-:Y:S05]  /*5460*/  WARPSYNC.COLLECTIVE R15, `(.L_x_124) ;  /* 0x000000000f0c7348 */ /* 0x000fea0003c00000 */
[----:B------:R-:W-:Y:S02]  /*5470*/  ELECT P6, UR62, PT ;  /* 0x00000000003e782f */ /* 0x000fe400038c0000 */
[----:B------:R-:W-:Y:S01]  /*5480*/  MOV R14, UR62 ;  /* 0x0000003e000e7c02 */ /* 0x000fe20008000f00 */
[----:B------:R-:W-:Y:S10]  /*5490*/  ENDCOLLECTIVE ;  /* 0x000000000000791b */ /* 0x000ff40003800000 */
.L_x_124:
[----:B------:R-:W-:Y:S05]  /*54a0*/  BSYNC B1 ;  /* 0x0000000000017941 */ /* 0x000fea0003800000 */
.L_x_123:
[----:B------:R-:W-:Y:S05]  /*54b0*/  BRA `(.L_x_125) ;  /* 0xfffffff000447947 */ /* 0x000fea000383ffff */
.L_x_106:
[----:B0-----:R0:W1:Y:S02]  /*54c0*/  SYNCS.PHASECHK.TRANS64.TRYWAIT P1, [R14+URZ+0x20], R7 ;  /* 0x000020070e0075a7 */ /* 0x001064000802017f */
[----:B-1----:R-:W-:Y:S05]  /*54d0*/  @!P1 NANOSLEEP.SYNCS 0x989680 ;  /* 0x009896800000995d */ /* 0x002fea0003900000 */
[----:B------:R-:W1:Y:S02]  /*54e0*/  @!P1 SYNCS.PHASECHK.TRANS64 P1, [R14+URZ+0x20], R7 ;  /* 0x000020070e0095a7 */ /* 0x000e64000802007f */
[----:B-1----:R-:W-:Y:S05]  /*54f0*/  @!P1 BRA `(.L_x_106) ;  /* 0xfffffffc00f09947 */ /* 0x002fea000383ffff */
[----:B------:R-:W-:Y:S05]  /*5500*/  BRA `(.L_x_126) ;  /* 0xfffffff000787947 */ /* 0x000fea000383ffff */
.L_x_115:
[----:B------:R-:W-:Y:S01]  /*5510*/  BSSY B0, `(.L_x_127) ;  /* 0x0000006000007945 */ /* 0x000fe20003800000 */
[----:B------:R-:W-:-:S07]  /*5520*/  IMAD.MOV.U32 R15, RZ, RZ, -0x1 ;  /* 0xffffffffff0f7424 */ /* 0x000fce00078e00ff */
[----:B------:R-:W-:Y:S05]  /*5530*/  WARPSYNC.COLLECTIVE R15, `(.L_x_128) ;  /* 0x000000000f0c7348 */ /* 0x000fea0003c00000 */
[----:B------:R-:W-:Y:S02]  /*5540*/  ELECT P6, UR62, PT ;  /* 0x00000000003e782f */ /* 0x000fe400038c0000 */
[----:B------:R-:W-:Y:S01]  /*5550*/  MOV R14, UR62 ;  /* 0x0000003e000e7c02 */ /* 0x000fe20008000f00 */
[----:B------:R-:W-:Y:S10]  /*5560*/  ENDCOLLECTIVE ;  /* 0x000000000000791b */ /* 0x000ff40003800000 */
.L_x_128:
[----:B------:R-:W-:Y:S05]  /*5570*/  BSYNC B0 ;  /* 0x0000000000007941 */ /* 0x000fea0003800000 */
.L_x_127:
[----:B------:R-:W-:Y:S05]  /*5580*/  BRA `(.L_x_129) ;  /* 0xfffffff800d07947 */ /* 0x000fea000383ffff */
.L_x_119:
[----:B0-----:R0:W1:Y:S02]  /*5590*/  SYNCS.PHASECHK.TRANS64.TRYWAIT P0, [R7+URZ], R4 ;  /* 0x00000004070075a7 */ /* 0x001064000800017f */
[----:B-1----:R-:W-:Y:S05]  /*55a0*/  @!P0 NANOSLEEP.SYNCS 0x989680 ;  /* 0x009896800000895d */ /* 0x002fea0003900000 */
[----:B------:R-:W1:Y:S02]  /*55b0*/  @!P0 SYNCS.PHASECHK.TRANS64 P0, [R7+URZ], R4 ;  /* 0x00000004070085a7 */ /* 0x000e64000800007f */
[----:B-1----:R-:W-:Y:S05]  /*55c0*/  @!P0 BRA `(.L_x_119) ;  /* 0xfffffffc00f08947 */ /* 0x002fea000383ffff */
[----:B------:R-:W-:Y:S05]  /*55d0*/  BRA `(.L_x_130) ;  /* 0xfffffffc00107947 */ /* 0x000fea000383ffff */
.L_x_120:
[----:B0-----:R0:W1:Y:S02]  /*55e0*/  SYNCS.PHASECHK.TRANS64.TRYWAIT P0, [R8+URZ], R5 ;  /* 0x00000005080075a7 */ /* 0x001064000800017f */
[----:B-1----:R-:W-:Y:S05]  /*55f0*/  @!P0 NANOSLEEP.SYNCS 0x989680 ;  /* 0x009896800000895d */ /* 0x002fea0003900000 */
[----:B------:R-:W1:Y:S02]  /*5600*/  @!P0 SYNCS.PHASECHK.TRANS64 P0, [R8+URZ], R5 ;  /* 0x00000005080085a7 */ /* 0x000e64000800007f */
[----:B-1----:R-:W-:Y:S05]  /*5610*/  @!P0 BRA `(.L_x_120) ;  /* 0xfffffffc00f08947 */ /* 0x002fea000383ffff */
[----:B------:R-:W-:Y:S05]  /*5620*/  BRA `(.L_x_131) ;  /* 0xfffffffc00207947 */ /* 0x000fea000383ffff */
.L_x_121:
[----:B-1----:R1:W2:Y:S02]  /*5630*/  SYNCS.PHASECHK.TRANS64.TRYWAIT P0, [R11+URZ], R6 ;  /* 0x000000060b0075a7 */ /* 0x0022a4000800017f */
[----:B--2---:R-:W-:Y:S05]  /*5640*/  @!P0 NANOSLEEP.SYNCS 0x989680 ;  /* 0x009896800000895d */ /* 0x004fea0003900000 */
[----:B------:R-:W2:Y:S02]  /*5650*/  @!P0 SYNCS.PHASECHK.TRANS64 P0, [R11+URZ], R6 ;  /* 0x000000060b0085a7 */ /* 0x000ea4000800007f */
[----:B--2---:R-:W-:Y:S05]  /*5660*/  @!P0 BRA `(.L_x_121) ;  /* 0xfffffffc00f08947 */ /* 0x004fea000383ffff */
[----:B------:R-:W-:Y:S05]  /*5670*/  BRA `(.L_x_132) ;  /* 0xfffffffc00287947 */ /* 0x000fea000383ffff */
.L_x_133:
[----:B------:R-:W-:-:S00]  /*5680*/  BRA `(.L_x_133) ;  /* 0xfffffffc00fc7947 */ /* 0x000fc0000383ffff */
[----:B------:R-:W-:-:S00]  /*5690*/  NOP ;  /* 0x0000000000007918 */ /* 0x000fc00000000000 */
        /* <DEDUP_REMOVED lines=14> */
.L_x_134:


//--------------------- .nv.global.init           --------------------------
	.section	.nv.global.init,"aw",@progbits
.nv.global.init:
	.type		$str$22,@object
	.size		$str$22,($str$23 - $str$22)
$str$22:
        /*0000*/ 	.byte	0x6b, 0x5f, 0x74, 0x69, 0x6c, 0x65, 0x5f, 0x63, 0x6f, 0x75, 0x6e, 0x74, 0x20, 0x3e, 0x3d, 0x20
        /*0010*/ 	.byte	0x31, 0x00
	.type		$str$23,@object
	.size		$str$23,(__unnamed_1 - $str$23)
$str$23:
        /*0012*/ 	.byte	0x2f, 0x74, 0x6d, 0x70, 0x2f, 0x63, 0x75, 0x74, 0x6c, 0x61, 0x73, 0x73, 0x5f, 0x73, 0x77, 0x65
        /*0022*/ 	.byte	0x65, 0x70, 0x5f, 0x73, 0x72, 0x63, 0x2f, 0x69, 0x6e, 0x63, 0x6c, 0x75, 0x64, 0x65, 0x2f, 0x63
        /*0032*/ 	.byte	0x75, 0x74, 0x6c, 0x61, 0x73, 0x73, 0x2f, 0x67, 0x65, 0x6d, 0x6d, 0x2f, 0x63, 0x6f, 0x6c, 0x6c
        /*0042*/ 	.byte	0x65, 0x63, 0x74, 0x69, 0x76, 0x65, 0x2f, 0x73, 0x6d, 0x39, 0x30, 0x5f, 0x6d, 0x6d, 0x61, 0x5f
        /*0052*/ 	.byte	0x74, 0x6d, 0x61, 0x5f, 0x67, 0x6d, 0x6d, 0x61, 0x5f, 0x73, 0x73, 0x5f, 0x77, 0x61, 0x72, 0x70
        /*0062*/ 	.byte	0x73, 0x70, 0x65, 0x63, 0x69, 0x61, 0x6c, 0x69, 0x7a, 0x65, 0x64, 0x2e, 0x68, 0x70, 0x70, 0x00
	.type		__unnamed_1,@object
	.size		__unnamed_1,(.L_0 - __unnamed_1)
__unnamed_1:
        /*0072*/ 	.byte	0x76, 0x6f, 0x69, 0x64, 0x20, 0x63, 0x75, 0x74, 0x6c, 0x61, 0x73, 0x73, 0x3a, 0x3a, 0x67, 0x65
        /* <DEDUP_REMOVED lines=171> */
        /*0b32*/ 	.byte	0x3a, 0x3a, 0x69, 0x64, 0x65, 0x6e, 0x74, 0x69, 0x74, 0x79, 0x5d, 0x00
.L_0:


//--------------------- .nv.shared._ZN7cutlass13device_kernelINS_4gemm6kernel13GemmUniversalIN4cute5tupleIJiiiiEEENS1_10collective13CollectiveMmaINS1_34MainloopSm90TmaGmmaWarpSpecializedILi4ENS5_IJNS4_1CILi1EEESB_SB_EEENS1_35KernelTmaWarpSpecializedCooperativeEEENS5_IJNSA_ILi128EEENSA_ILi64EEENSA_ILi32EEEEEEaNS5_IJlSB_lEEEaSJ_NS4_8TiledMMAINS4_8MMA_AtomIJNS4_4SM904GMMA26MMA_64x64x32_S32S8S8_SS_TNEEEENS4_6LayoutINS5_IJNSA_ILi2EEESB_SB_EEENS5_IJSB_NSA_ILi0EEEST_EEEEENS5_IJNS4_10UnderscoreESW_SW_EEEEENS4_13SM90_TMA_LOADENS4_14ComposedLayoutINS4_7SwizzleILi1ELi4ELi3EEENS4_18smem_ptr_flag_bitsILi8EEENSQ_INS5_IJNSA_ILi8EEESH_EEENS5_IJSH_SB_EEEEEEEvNS4_8identityESZ_S19_vS1A_EENS_8epilogue10collective6detail29Sm90TmaWarpSpecializedAdapterINS1D_15DefaultEpilogueIaSJ_SJ_NS1C_6thread17LinearCombinationIaLi1EiiLNS1H_9ScaleType4KindE0ELNS_15FloatRoundStyleE2EaEENS1_15EpilogueDefaultEEEEEvvEEEEvNT_6ParamsE --------------------------
	.section	.nv.shared._ZN7cutlass13device_kernelINS_4gemm6kernel13GemmUniversalIN4cute5tupleIJiiiiEEENS1_10collective13CollectiveMmaINS1_34MainloopSm90TmaGmmaWarpSpecializedILi4ENS5_IJNS4_1CILi1EEESB_SB_EEENS1_35KernelTmaWarpSpecializedCooperativeEEENS5_IJNSA_ILi128EEENSA_ILi64EEENSA_ILi32EEEEEEaNS5_IJlSB_lEEEaSJ_NS4_8TiledMMAINS4_8MMA_AtomIJNS4_4SM904GMMA26MMA_64x64x32_S32S8S8_SS_TNEEEENS4_6LayoutINS5_IJNSA_ILi2EEESB_SB_EEENS5_IJSB_NSA_ILi0EEEST_EEEEENS5_IJNS4_10UnderscoreESW_SW_EEEEENS4_13SM90_TMA_LOADENS4_14ComposedLayoutINS4_7SwizzleILi1ELi4ELi3EEENS4_18smem_ptr_flag_bitsILi8EEENSQ_INS5_IJNSA_ILi8EEESH_EEENS5_IJSH_SB_EEEEEEEvNS4_8identityESZ_S19_vS1A_EENS_8epilogue10collective6detail29Sm90TmaWarpSpecializedAdapterINS1D_15DefaultEpilogueIaSJ_SJ_NS1C_6thread17LinearCombinationIaLi1EiiLNS1H_9ScaleType4KindE0ELNS_15FloatRoundStyleE2EaEENS1_15EpilogueDefaultEEEEEvvEEEEvNT_6ParamsE,"aw",@nobits
	.sectionflags	@""
	.align	16
	.zero		1024


//--------------------- .nv.shared.reserved.0     --------------------------
	.section	.nv.shared.reserved.0,"aw",@nobits
	.weak		__nv_reservedSMEM_offset_0_alias
	.size		__nv_reservedSMEM_offset_0_alias, 0, 0
	.other		__nv_reservedSMEM_offset_0_alias,@"STO_CUDA_RESERVED_SHARED STV_DEFAULT"
__nv_reservedSMEM_offset_0_alias:
	.zero		0


//--------------------- .nv.global                --------------------------
	.section	.nv.global,"aw",@nobits
.nv.global:
	.type		_ZN40_INTERNAL_63a0eb9a_4_k_cu_faead2f4_270814cute1_E,@object
	.size		_ZN40_INTERNAL_63a0eb9a_4_k_cu_faead2f4_270814cute1_E,(_ZN40_INTERNAL_63a0eb9a_4_k_cu_faead2f4_270814cuda3std3__45__cpo6cbeginE - _ZN40_INTERNAL_63a0eb9a_4_k_cu_faead2f4_270814cute1_E)
_ZN40_INTERNAL_63a0eb9a_4_k_cu_faead2f4_270814cute1_E:
	.zero		1
	.type		_ZN40_INTERNAL_63a0eb9a_4_k_cu_faead2f4_270814cuda3std3__45__cpo6cbeginE,@object
	.size		_ZN40_INTERNAL_63a0eb9a_4_k_cu_faead2f4_270814cuda3std3__45__cpo6cbeginE,(_ZN40_INTERNAL_63a0eb9a_4_k_cu_faead2f4_270814cuda3std3__48in_placeE - _ZN40_INTERNAL_63a0eb9a_4_k_cu_faead2f4_270814cuda3std3__45__cpo6cbeginE)
_ZN40_INTERNAL_63a0eb9a_4_k_cu_faead2f4_270814cuda3std3__45__cpo6cbeginE:
	.zero		1
	.type		_ZN40_INTERNAL_63a0eb9a_4_k_cu_faead2f4_270814cuda3std3__48in_placeE,@object
	.size		_ZN40_INTERNAL_63a0eb9a_4_k_cu_faead2f4_270814cuda3std3__48in_placeE,(_ZN40_INTERNAL_63a0eb9a_4_k_cu_faead2f4_270814cuda3std6ranges3__45__cpo9iter_moveE - _ZN40_INTERNAL_63a0eb9a_4_k_cu_faead2f4_270814cuda3std3__48in_placeE)
_ZN40_INTERNAL_63a0eb9a_4_k_cu_faead2f4_270814cuda3std3__48in_placeE:
	.zero		1
	.type		_ZN40_INTERNAL_63a0eb9a_4_k_cu_faead2f4_270814cuda3std6ranges3__45__cpo9iter_moveE,@object
	.size		_ZN40_INTERNAL_63a0eb9a_4_k_cu_faead2f4_270814cuda3std6ranges3__45__cpo9iter_moveE,(_ZN40_INTERNAL_63a0eb9a_4_k_cu_faead2f4_270814cuda3std3__45__cpo5beginE - _ZN40_INTERNAL_63a0eb9a_4_k_cu_faead2f4_270814cuda3std6ranges3__45__cpo9iter_moveE)
_ZN40_INTERNAL_63a0eb9a_4_k_cu_faead2f4_270814cuda3std6ranges3__45__cpo9iter_moveE:
	.zero		1
	.type		_ZN40_INTERNAL_63a0eb9a_4_k_cu_faead2f4_270814cuda3std3__45__cpo5beginE,@object
	.size		_ZN40_INTERNAL_63a0eb9a_4_k_cu_faead2f4_270814cuda3std3__45__cpo5beginE,(_ZN40_INTERNAL_63a0eb9a_4_k_cu_faead2f4_270814cuda3std3__442_GLOBAL__N__63a0eb9a_4_k_cu_faead2f4_270816ignoreE - _ZN40_INTERNAL_63a0eb9a_4_k_cu_faead2f4_270814cuda3std3__45__cpo5beginE)
_ZN40_INTERNAL_63a0eb9a_4_k_cu_faead2f4_270814cuda3std3__45__cpo5beginE:
	.zero		1
	.type		_ZN40_INTERNAL_63a0eb9a_4_k_cu_faead2f4_270814cuda3std3__442_GLOBAL__N__63a0eb9a_4_k_cu_faead2f4_270816ignoreE,@object
	.size		_ZN40_INTERNAL_63a0eb9a_4_k_cu_faead2f4_270814cuda3std3__442_GLOBAL__N__63a0eb9a_4_k_cu_faead2f4_270816ignoreE,(_ZN40_INTERNAL_63a0eb9a_4_k_cu_faead2f4_270814cute7productE - _ZN40_INTERNAL_63a0eb9a_4_k_cu_faead2f4_270814cuda3std3__442_GLOBAL__N__63a0eb9a_4_k_cu_faead2f4_270816ignoreE)
_ZN40_INTERNAL_63a0eb9a_4_k_cu_faead2f4_270814cuda3std3__442_GLOBAL__N__63a0eb9a_4_k_cu_faead2f4_270816ignoreE:
	.zero		1
	.type		_ZN40_INTERNAL_63a0eb9a_4_k_cu_faead2f4_270814cute7productE,@object
	.size		_ZN40_INTERNAL_63a0eb9a_4_k_cu_faead2f4_270814cute7productE,(_ZN40_INTERNAL_63a0eb9a_4_k_cu_faead2f4_270814cuda3std3__45__cpo3endE - _ZN40_INTERNAL_63a0eb9a_4_k_cu_faead2f4_270814cute7productE)
_ZN40_INTERNAL_63a0eb9a_4_k_cu_faead2f4_270814cute7productE:
	.zero		1
	.type		_ZN40_INTERNAL_63a0eb9a_4_k_cu_faead2f4_270814cuda3std3__45__cpo3endE,@object
	.size		_ZN40_INTERNAL_63a0eb9a_4_k_cu_faead2f4_270814cuda3std3__45__cpo3endE,(_ZN40_INTERNAL_63a0eb9a_4_k_cu_faead2f4_270814cuda3std3__419piecewise_constructE - _ZN40_INTERNAL_63a0eb9a_4_k_cu_faead2f4_270814cuda3std3__45__cpo3endE)
_ZN40_INTERNAL_63a0eb9a_4_k_cu_faead2f4_270814cuda3std3__45__cpo3endE:
	.zero		1
	.type		_ZN40_INTERNAL_63a0eb9a_4_k_cu_faead2f4_270814cuda3std3__419piecewise_constructE,@object
	.size		_ZN40_INTERNAL_63a0eb9a_4_k_cu_faead2f4_270814cuda3std3__419piecewise_constructE,(_ZN40_INTERNAL_63a0eb9a_4_k_cu_faead2f4_270814cuda3std3__45__cpo4cendE - _ZN40_INTERNAL_63a0eb9a_4_k_cu_faead2f4_270814cuda3std3__419piecewise_constructE)
_ZN40_INTERNAL_63a0eb9a_4_k_cu_faead2f4_270814cuda3std3__419piecewise_constructE:
	.zero		1
	.type		_ZN40_INTERNAL_63a0eb9a_4_k_cu_faead2f4_270814cuda3std3__45__cpo4cendE,@object
	.size		_ZN40_INTERNAL_63a0eb9a_4_k_cu_faead2f4_270814cuda3std3__45__cpo4cendE,(_ZN40_INTERNAL_63a0eb9a_4_k_cu_faead2f4_270814cuda3std6ranges3__45__cpo4swapE - _ZN40_INTERNAL_63a0eb9a_4_k_cu_faead2f4_270814cuda3std3__45__cpo4cendE)
_ZN40_INTERNAL_63a0eb9a_4_k_cu_faead2f4_270814cuda3std3__45__cpo4cendE:
	.zero		1
	.type		_ZN40_INTERNAL_63a0eb9a_4_k_cu_faead2f4_270814cuda3std6ranges3__45__cpo4swapE,@object
	.size		_ZN40_INTERNAL_63a0eb9a_4_k_cu_faead2f4_270814cuda3std6ranges3__45__cpo4swapE,(.L_8 - _ZN40_INTERNAL_63a0eb9a_4_k_cu_faead2f4_270814cuda3std6ranges3__45__cpo4swapE)
_ZN40_INTERNAL_63a0eb9a_4_k_cu_faead2f4_270814cuda3std6ranges3__45__cpo4swapE:
	.zero		1
.L_8:


//--------------------- .nv.constant0._ZN7cutlass13device_kernelINS_4gemm6kernel13GemmUniversalIN4cute5tupleIJiiiiEEENS1_10collective13CollectiveMmaINS1_34MainloopSm90TmaGmmaWarpSpecializedILi4ENS5_IJNS4_1CILi1EEESB_SB_EEENS1_35KernelTmaWarpSpecializedCooperativeEEENS5_IJNSA_ILi128EEENSA_ILi64EEENSA_ILi32EEEEEEaNS5_IJlSB_lEEEaSJ_NS4_8TiledMMAINS4_8MMA_AtomIJNS4_4SM904GMMA26MMA_64x64x32_S32S8S8_SS_TNEEEENS4_6LayoutINS5_IJNSA_ILi2EEESB_SB_EEENS5_IJSB_NSA_ILi0EEEST_EEEEENS5_IJNS4_10UnderscoreESW_SW_EEEEENS4_13SM90_TMA_LOADENS4_14ComposedLayoutINS4_7SwizzleILi1ELi4ELi3EEENS4_18smem_ptr_flag_bitsILi8EEENSQ_INS5_IJNSA_ILi8EEESH_EEENS5_IJSH_SB_EEEEEEEvNS4_8identityESZ_S19_vS1A_EENS_8epilogue10collective6detail29Sm90TmaWarpSpecializedAdapterINS1D_15DefaultEpilogueIaSJ_SJ_NS1C_6thread17LinearCombinationIaLi1EiiLNS1H_9ScaleType4KindE0ELNS_15FloatRoundStyleE2EaEENS1_15EpilogueDefaultEEEEEvvEEEEvNT_6ParamsE --------------------------
	.section	.nv.constant0._ZN7cutlass13device_kernelINS_4gemm6kernel13GemmUniversalIN4cute5tupleIJiiiiEEENS1_10collective13CollectiveMmaINS1_34MainloopSm90TmaGmmaWarpSpecializedILi4ENS5_IJNS4_1CILi1EEESB_SB_EEENS1_35KernelTmaWarpSpecializedCooperativeEEENS5_IJNSA_ILi128EEENSA_ILi64EEENSA_ILi32EEEEEEaNS5_IJlSB_lEEEaSJ_NS4_8TiledMMAINS4_8MMA_AtomIJNS4_4SM904GMMA26MMA_64x64x32_S32S8S8_SS_TNEEEENS4_6LayoutINS5_IJNSA_ILi2EEESB_SB_EEENS5_IJSB_NSA_ILi0EEEST_EEEEENS5_IJNS4_10UnderscoreESW_SW_EEEEENS4_13SM90_TMA_LOADENS4_14ComposedLayoutINS4_7SwizzleILi1ELi4ELi3EEENS4_18smem_ptr_flag_bitsILi8EEENSQ_INS5_IJNSA_ILi8EEESH_EEENS5_IJSH_SB_EEEEEEEvNS4_8identityESZ_S19_vS1A_EENS_8epilogue10collective6detail29Sm90TmaWarpSpecializedAdapterINS1D_15DefaultEpilogueIaSJ_SJ_NS1C_6thread17LinearCombinationIaLi1EiiLNS1H_9ScaleType4KindE0ELNS_15FloatRoundStyleE2EaEENS1_15EpilogueDefaultEEEEEvvEEEEvNT_6ParamsE,"a",@progbits
	.sectionflags	@""
	.align	4
.nv.constant0._ZN7cutlass13device_kernelINS_4gemm6kernel13GemmUniversalIN4cute5tupleIJiiiiEEENS1_10collective13CollectiveMmaINS1_34MainloopSm90TmaGmmaWarpSpecializedILi4ENS5_IJNS4_1CILi1EEESB_SB_EEENS1_35KernelTmaWarpSpecializedCooperativeEEENS5_IJNSA_ILi128EEENSA_ILi64EEENSA_ILi32EEEEEEaNS5_IJlSB_lEEEaSJ_NS4_8TiledMMAINS4_8MMA_AtomIJNS4_4SM904GMMA26MMA_64x64x32_S32S8S8_SS_TNEEEENS4_6LayoutINS5_IJNSA_ILi2EEESB_SB_EEENS5_IJSB_NSA_ILi0EEEST_EEEEENS5_IJNS4_10UnderscoreESW_SW_EEEEENS4_13SM90_TMA_LOADENS4_14ComposedLayoutINS4_7SwizzleILi1ELi4ELi3EEENS4_18smem_ptr_flag_bitsILi8EEENSQ_INS5_IJNSA_ILi8EEESH_EEENS5_IJSH_SB_EEEEEEEvNS4_8identityESZ_S19_vS1A_EENS_8epilogue10collective6detail29Sm90TmaWarpSpecializedAdapterINS1D_15DefaultEpilogueIaSJ_SJ_NS1C_6thread17LinearCombinationIaLi1EiiLNS1H_9ScaleType4KindE0ELNS_15FloatRoundStyleE2EaEENS1_15EpilogueDefaultEEEEEvvEEEEvNT_6ParamsE:
	.zero		1664


//--------------------- SYMBOLS --------------------------

	.type		.nv.reservedSmem.offset0,@object
	.size		.nv.reservedSmem.offset0,0x4
	.type		__assertfail,@function
